//
// Generated by NVIDIA NVVM Compiler
//
// Compiler Build ID: CL-36424714
// Cuda compilation tools, release 13.0, V13.0.88
// Based on NVVM 20.0.0
//

.version 9.0
.target sm_100
.address_size 64

	// .globl	hessian_matvec
// _ZZ14hessian_matvecE9s_partial has been demoted
// _ZZ10vector_dotE9s_partial has been demoted
// _ZZ8find_maxE5s_max has been demoted
// _ZZ17rayleigh_quotientE5s_vAv has been demoted
// _ZZ17rayleigh_quotientE4s_vv has been demoted

.visible .entry hessian_matvec(
	.param .u64 .ptr .align 1 hessian_matvec_param_0,
	.param .u64 .ptr .align 1 hessian_matvec_param_1,
	.param .u64 .ptr .align 1 hessian_matvec_param_2,
	.param .u32 hessian_matvec_param_3,
	.param .f32 hessian_matvec_param_4
)
{
	.reg .pred 	%p<9>;
	.reg .b32 	%r<19>;
	.reg .b32 	%f<17>;
	.reg .b64 	%rd<13>;
	// demoted variable
	.shared .align 4 .b8 _ZZ14hessian_matvecE9s_partial[1024];
	ld.param.u64 	%rd3, [hessian_matvec_param_0];
	ld.param.u64 	%rd4, [hessian_matvec_param_1];
	ld.param.u64 	%rd5, [hessian_matvec_param_2];
	ld.param.u32 	%r11, [hessian_matvec_param_3];
	ld.param.f32 	%f4, [hessian_matvec_param_4];
	mov.u32 	%r1, %ctaid.x;
	setp.ge.s32 	%p1, %r1, %r11;
	@%p1 bra 	$L__BB0_10;
	mov.u32 	%r2, %tid.x;
	setp.ge.u32 	%p2, %r2, %r11;
	mov.f32 	%f16, 0f00000000;
	@%p2 bra 	$L__BB0_4;
	mul.lo.s32 	%r3, %r11, %r1;
	mov.u32 	%r4, %ntid.x;
	cvta.to.global.u64 	%rd1, %rd3;
	cvta.to.global.u64 	%rd2, %rd4;
	mov.f32 	%f16, 0f00000000;
	mov.u32 	%r17, %r2;
$L__BB0_3:
	add.s32 	%r12, %r17, %r3;
	mul.wide.s32 	%rd6, %r12, 4;
	add.s64 	%rd7, %rd1, %rd6;
	ld.global.nc.f32 	%f7, [%rd7];
	setp.eq.s32 	%p3, %r1, %r17;
	add.f32 	%f8, %f4, %f7;
	selp.f32 	%f9, %f8, %f7, %p3;
	mul.wide.s32 	%rd8, %r17, 4;
	add.s64 	%rd9, %rd2, %rd8;
	ld.global.nc.f32 	%f10, [%rd9];
	fma.rn.f32 	%f16, %f10, %f9, %f16;
	add.s32 	%r17, %r17, %r4;
	setp.lt.s32 	%p4, %r17, %r11;
	@%p4 bra 	$L__BB0_3;
$L__BB0_4:
	shl.b32 	%r13, %r2, 2;
	mov.u32 	%r14, _ZZ14hessian_matvecE9s_partial;
	add.s32 	%r7, %r14, %r13;
	st.shared.f32 	[%r7], %f16;
	bar.sync 	0;
	mov.u32 	%r18, %ntid.x;
	setp.lt.u32 	%p5, %r18, 2;
	@%p5 bra 	$L__BB0_8;
$L__BB0_5:
	shr.u32 	%r10, %r18, 1;
	setp.ge.u32 	%p6, %r2, %r10;
	@%p6 bra 	$L__BB0_7;
	shl.b32 	%r15, %r10, 2;
	add.s32 	%r16, %r7, %r15;
	ld.shared.f32 	%f11, [%r16];
	ld.shared.f32 	%f12, [%r7];
	add.f32 	%f13, %f11, %f12;
	st.shared.f32 	[%r7], %f13;
$L__BB0_7:
	bar.sync 	0;
	setp.gt.u32 	%p7, %r18, 3;
	mov.u32 	%r18, %r10;
	@%p7 bra 	$L__BB0_5;
$L__BB0_8:
	setp.ne.s32 	%p8, %r2, 0;
	@%p8 bra 	$L__BB0_10;
	ld.shared.f32 	%f14, [_ZZ14hessian_matvecE9s_partial];
	cvta.to.global.u64 	%rd10, %rd5;
	mul.wide.u32 	%rd11, %r1, 4;
	add.s64 	%rd12, %rd10, %rd11;
	st.global.f32 	[%rd12], %f14;
$L__BB0_10:
	ret;

}
	// .globl	vector_dot
.visible .entry vector_dot(
	.param .u64 .ptr .align 1 vector_dot_param_0,
	.param .u64 .ptr .align 1 vector_dot_param_1,
	.param .u64 .ptr .align 1 vector_dot_param_2,
	.param .u32 vector_dot_param_3
)
{
	.reg .pred 	%p<7>;
	.reg .b32 	%r<19>;
	.reg .b32 	%f<15>;
	.reg .b64 	%rd<10>;
	// demoted variable
	.shared .align 4 .b8 _ZZ10vector_dotE9s_partial[1024];
	ld.param.u64 	%rd3, [vector_dot_param_0];
	ld.param.u64 	%rd4, [vector_dot_param_1];
	ld.param.u64 	%rd5, [vector_dot_param_2];
	ld.param.u32 	%r10, [vector_dot_param_3];
	mov.u32 	%r1, %tid.x;
	mov.u32 	%r11, %ctaid.x;
	mov.u32 	%r18, %ntid.x;
	mad.lo.s32 	%r17, %r11, %r18, %r1;
	setp.ge.s32 	%p1, %r17, %r10;
	mov.f32 	%f14, 0f00000000;
	@%p1 bra 	$L__BB1_3;
	mov.u32 	%r12, %nctaid.x;
	mul.lo.s32 	%r4, %r18, %r12;
	cvta.to.global.u64 	%rd1, %rd3;
	cvta.to.global.u64 	%rd2, %rd4;
	mov.f32 	%f14, 0f00000000;
$L__BB1_2:
	mul.wide.s32 	%rd6, %r17, 4;
	add.s64 	%rd7, %rd1, %rd6;
	ld.global.nc.f32 	%f6, [%rd7];
	add.s64 	%rd8, %rd2, %rd6;
	ld.global.nc.f32 	%f7, [%rd8];
	fma.rn.f32 	%f14, %f6, %f7, %f14;
	add.s32 	%r17, %r17, %r4;
	setp.lt.s32 	%p2, %r17, %r10;
	@%p2 bra 	$L__BB1_2;
$L__BB1_3:
	shl.b32 	%r13, %r1, 2;
	mov.u32 	%r14, _ZZ10vector_dotE9s_partial;
	add.s32 	%r7, %r14, %r13;
	st.shared.f32 	[%r7], %f14;
	bar.sync 	0;
	setp.lt.u32 	%p3, %r18, 2;
	@%p3 bra 	$L__BB1_7;
$L__BB1_4:
	shr.u32 	%r9, %r18, 1;
	setp.ge.u32 	%p4, %r1, %r9;
	@%p4 bra 	$L__BB1_6;
	shl.b32 	%r15, %r9, 2;
	add.s32 	%r16, %r7, %r15;
	ld.shared.f32 	%f8, [%r16];
	ld.shared.f32 	%f9, [%r7];
	add.f32 	%f10, %f8, %f9;
	st.shared.f32 	[%r7], %f10;
$L__BB1_6:
	bar.sync 	0;
	setp.gt.u32 	%p5, %r18, 3;
	mov.u32 	%r18, %r9;
	@%p5 bra 	$L__BB1_4;
$L__BB1_7:
	setp.ne.s32 	%p6, %r1, 0;
	@%p6 bra 	$L__BB1_9;
	ld.shared.f32 	%f11, [_ZZ10vector_dotE9s_partial];
	cvta.to.global.u64 	%rd9, %rd5;
	atom.global.add.f32 	%f12, [%rd9], %f11;
$L__BB1_9:
	ret;

}
	// .globl	vector_normalize
.visible .entry vector_normalize(
	.param .u64 .ptr .align 1 vector_normalize_param_0,
	.param .u64 .ptr .align 1 vector_normalize_param_1,
	.param .u32 vector_normalize_param_2
)
{
	.reg .pred 	%p<3>;
	.reg .b32 	%r<6>;
	.reg .b32 	%f<6>;
	.reg .b64 	%rd<7>;

	ld.param.u64 	%rd1, [vector_normalize_param_0];
	ld.param.u64 	%rd2, [vector_normalize_param_1];
	ld.param.u32 	%r2, [vector_normalize_param_2];
	cvta.to.global.u64 	%rd3, %rd2;
	ld.global.nc.f32 	%f2, [%rd3];
	sqrt.rn.f32 	%f1, %f2;
	mov.u32 	%r3, %ctaid.x;
	mov.u32 	%r4, %ntid.x;
	mov.u32 	%r5, %tid.x;
	mad.lo.s32 	%r1, %r3, %r4, %r5;
	setp.ge.s32 	%p1, %r1, %r2;
	@%p1 bra 	$L__BB2_2;
	cvta.to.global.u64 	%rd4, %rd1;
	mul.wide.s32 	%rd5, %r1, 4;
	add.s64 	%rd6, %rd4, %rd5;
	ld.global.f32 	%f3, [%rd6];
	setp.lt.f32 	%p2, %f1, 0f2EDBE6FF;
	selp.f32 	%f4, 0f3F800000, %f1, %p2;
	div.rn.f32 	%f5, %f3, %f4;
	st.global.f32 	[%rd6], %f5;
$L__BB2_2:
	ret;

}
	// .globl	vector_axpy
.visible .entry vector_axpy(
	.param .f32 vector_axpy_param_0,
	.param .u64 .ptr .align 1 vector_axpy_param_1,
	.param .u64 .ptr .align 1 vector_axpy_param_2,
	.param .u32 vector_axpy_param_3
)
{
	.reg .pred 	%p<2>;
	.reg .b32 	%r<6>;
	.reg .b32 	%f<5>;
	.reg .b64 	%rd<8>;

	ld.param.f32 	%f1, [vector_axpy_param_0];
	ld.param.u64 	%rd1, [vector_axpy_param_1];
	ld.param.u64 	%rd2, [vector_axpy_param_2];
	ld.param.u32 	%r2, [vector_axpy_param_3];
	mov.u32 	%r3, %ctaid.x;
	mov.u32 	%r4, %ntid.x;
	mov.u32 	%r5, %tid.x;
	mad.lo.s32 	%r1, %r3, %r4, %r5;
	setp.ge.s32 	%p1, %r1, %r2;
	@%p1 bra 	$L__BB3_2;
	cvta.to.global.u64 	%rd3, %rd1;
	cvta.to.global.u64 	%rd4, %rd2;
	mul.wide.s32 	%rd5, %r1, 4;
	add.s64 	%rd6, %rd3, %rd5;
	ld.global.nc.f32 	%f2, [%rd6];
	add.s64 	%rd7, %rd4, %rd5;
	ld.global.f32 	%f3, [%rd7];
	fma.rn.f32 	%f4, %f1, %f2, %f3;
	st.global.f32 	[%rd7], %f4;
$L__BB3_2:
	ret;

}
	// .globl	deflate_matrix
.visible .entry deflate_matrix(
	.param .u64 .ptr .align 1 deflate_matrix_param_0,
	.param .u64 .ptr .align 1 deflate_matrix_param_1,
	.param .f32 deflate_matrix_param_2,
	.param .u32 deflate_matrix_param_3
)
{
	.reg .pred 	%p<2>;
	.reg .b32 	%r<11>;
	.reg .b32 	%f<8>;
	.reg .b64 	%rd<11>;

	ld.param.u64 	%rd1, [deflate_matrix_param_0];
	ld.param.u64 	%rd2, [deflate_matrix_param_1];
	ld.param.f32 	%f1, [deflate_matrix_param_2];
	ld.param.u32 	%r4, [deflate_matrix_param_3];
	mov.u32 	%r1, %ctaid.x;
	mov.u32 	%r5, %tid.x;
	mov.u32 	%r6, %ctaid.y;
	mov.u32 	%r7, %ntid.x;
	mad.lo.s32 	%r8, %r6, %r7, %r5;
	max.s32 	%r9, %r1, %r8;
	setp.ge.s32 	%p1, %r9, %r4;
	@%p1 bra 	$L__BB4_2;
	cvta.to.global.u64 	%rd3, %rd2;
	cvta.to.global.u64 	%rd4, %rd1;
	mul.wide.u32 	%rd5, %r1, 4;
	add.s64 	%rd6, %rd3, %rd5;
	ld.global.nc.f32 	%f2, [%rd6];
	mul.f32 	%f3, %f1, %f2;
	mul.wide.u32 	%rd7, %r8, 4;
	add.s64 	%rd8, %rd3, %rd7;
	ld.global.nc.f32 	%f4, [%rd8];
	mad.lo.s32 	%r10, %r4, %r1, %r8;
	mul.wide.u32 	%rd9, %r10, 4;
	add.s64 	%rd10, %rd4, %rd9;
	neg.f32 	%f5, %f4;
	mul.f32 	%f6, %f3, %f5;
	atom.global.add.f32 	%f7, [%rd10], %f6;
$L__BB4_2:
	ret;

}
	// .globl	compute_residue_mobility
.visible .entry compute_residue_mobility(
	.param .u64 .ptr .align 1 compute_residue_mobility_param_0,
	.param .u64 .ptr .align 1 compute_residue_mobility_param_1,
	.param .u64 .ptr .align 1 compute_residue_mobility_param_2,
	.param .u32 compute_residue_mobility_param_3,
	.param .u32 compute_residue_mobility_param_4,
	.param .u32 compute_residue_mobility_param_5
)
{
	.reg .pred 	%p<16>;
	.reg .b32 	%r<41>;
	.reg .b32 	%f<93>;
	.reg .b64 	%rd<46>;

	ld.param.u64 	%rd9, [compute_residue_mobility_param_0];
	ld.param.u64 	%rd10, [compute_residue_mobility_param_1];
	ld.param.u64 	%rd8, [compute_residue_mobility_param_2];
	ld.param.u32 	%r23, [compute_residue_mobility_param_3];
	ld.param.u32 	%r21, [compute_residue_mobility_param_4];
	ld.param.u32 	%r22, [compute_residue_mobility_param_5];
	cvta.to.global.u64 	%rd1, %rd9;
	cvta.to.global.u64 	%rd2, %rd10;
	mov.u32 	%r24, %ctaid.x;
	mov.u32 	%r25, %ntid.x;
	mov.u32 	%r26, %tid.x;
	mad.lo.s32 	%r1, %r24, %r25, %r26;
	setp.ge.s32 	%p1, %r1, %r23;
	@%p1 bra 	$L__BB5_24;
	setp.lt.s32 	%p2, %r21, 1;
	mov.f32 	%f82, 0f00000000;
	@%p2 bra 	$L__BB5_23;
	mul.lo.s32 	%r28, %r1, 3;
	cvt.s64.s32 	%rd3, %r28;
	and.b32  	%r2, %r21, 3;
	setp.lt.u32 	%p3, %r21, 4;
	mov.f32 	%f82, 0f00000000;
	mov.b32 	%r40, 0;
	@%p3 bra 	$L__BB5_13;
	and.b32  	%r40, %r21, 2147483644;
	neg.s32 	%r38, %r40;
	mul.lo.s32 	%r37, %r22, 3;
	shl.b32 	%r6, %r22, 2;
	shl.b32 	%r36, %r22, 1;
	add.s64 	%rd45, %rd2, 8;
	mov.f32 	%f82, 0f00000000;
	mov.b32 	%r34, 0;
	mov.u32 	%r35, %r22;
$L__BB5_4:
	.pragma "nounroll";
	ld.global.nc.f32 	%f2, [%rd45+-8];
	setp.le.f32 	%p4, %f2, 0f00000000;
	@%p4 bra 	$L__BB5_6;
	cvt.s64.s32 	%rd11, %r34;
	add.s64 	%rd12, %rd11, %rd3;
	shl.b64 	%rd13, %rd12, 2;
	add.s64 	%rd14, %rd1, %rd13;
	ld.global.nc.f32 	%f31, [%rd14];
	ld.global.nc.f32 	%f32, [%rd14+4];
	ld.global.nc.f32 	%f33, [%rd14+8];
	mul.f32 	%f34, %f32, %f32;
	fma.rn.f32 	%f35, %f31, %f31, %f34;
	fma.rn.f32 	%f36, %f33, %f33, %f35;
	div.rn.f32 	%f37, %f36, %f2;
	add.f32 	%f82, %f82, %f37;
$L__BB5_6:
	ld.global.nc.f32 	%f5, [%rd45+-4];
	setp.le.f32 	%p5, %f5, 0f00000000;
	@%p5 bra 	$L__BB5_8;
	cvt.s64.s32 	%rd15, %r35;
	add.s64 	%rd16, %rd15, %rd3;
	shl.b64 	%rd17, %rd16, 2;
	add.s64 	%rd18, %rd1, %rd17;
	ld.global.nc.f32 	%f38, [%rd18];
	ld.global.nc.f32 	%f39, [%rd18+4];
	ld.global.nc.f32 	%f40, [%rd18+8];
	mul.f32 	%f41, %f39, %f39;
	fma.rn.f32 	%f42, %f38, %f38, %f41;
	fma.rn.f32 	%f43, %f40, %f40, %f42;
	div.rn.f32 	%f44, %f43, %f5;
	add.f32 	%f82, %f82, %f44;
$L__BB5_8:
	ld.global.nc.f32 	%f8, [%rd45];
	setp.le.f32 	%p6, %f8, 0f00000000;
	@%p6 bra 	$L__BB5_10;
	cvt.s64.s32 	%rd19, %r36;
	add.s64 	%rd20, %rd19, %rd3;
	shl.b64 	%rd21, %rd20, 2;
	add.s64 	%rd22, %rd1, %rd21;
	ld.global.nc.f32 	%f45, [%rd22];
	ld.global.nc.f32 	%f46, [%rd22+4];
	ld.global.nc.f32 	%f47, [%rd22+8];
	mul.f32 	%f48, %f46, %f46;
	fma.rn.f32 	%f49, %f45, %f45, %f48;
	fma.rn.f32 	%f50, %f47, %f47, %f49;
	div.rn.f32 	%f51, %f50, %f8;
	add.f32 	%f82, %f82, %f51;
$L__BB5_10:
	ld.global.nc.f32 	%f11, [%rd45+4];
	setp.le.f32 	%p7, %f11, 0f00000000;
	@%p7 bra 	$L__BB5_12;
	cvt.s64.s32 	%rd23, %r37;
	add.s64 	%rd24, %rd23, %rd3;
	shl.b64 	%rd25, %rd24, 2;
	add.s64 	%rd26, %rd1, %rd25;
	ld.global.nc.f32 	%f52, [%rd26];
	ld.global.nc.f32 	%f53, [%rd26+4];
	ld.global.nc.f32 	%f54, [%rd26+8];
	mul.f32 	%f55, %f53, %f53;
	fma.rn.f32 	%f56, %f52, %f52, %f55;
	fma.rn.f32 	%f57, %f54, %f54, %f56;
	div.rn.f32 	%f58, %f57, %f11;
	add.f32 	%f82, %f82, %f58;
$L__BB5_12:
	add.s32 	%r38, %r38, 4;
	add.s32 	%r37, %r37, %r6;
	add.s32 	%r36, %r36, %r6;
	add.s32 	%r35, %r35, %r6;
	add.s32 	%r34, %r34, %r6;
	add.s64 	%rd45, %rd45, 16;
	setp.ne.s32 	%p8, %r38, 0;
	@%p8 bra 	$L__BB5_4;
$L__BB5_13:
	setp.eq.s32 	%p9, %r2, 0;
	@%p9 bra 	$L__BB5_23;
	setp.eq.s32 	%p10, %r2, 1;
	@%p10 bra 	$L__BB5_20;
	mul.wide.u32 	%rd27, %r40, 4;
	add.s64 	%rd7, %rd2, %rd27;
	ld.global.nc.f32 	%f16, [%rd7];
	setp.le.f32 	%p11, %f16, 0f00000000;
	@%p11 bra 	$L__BB5_17;
	mul.lo.s32 	%r30, %r40, %r22;
	cvt.s64.s32 	%rd28, %r30;
	add.s64 	%rd29, %rd28, %rd3;
	shl.b64 	%rd30, %rd29, 2;
	add.s64 	%rd31, %rd1, %rd30;
	ld.global.nc.f32 	%f60, [%rd31];
	ld.global.nc.f32 	%f61, [%rd31+4];
	ld.global.nc.f32 	%f62, [%rd31+8];
	mul.f32 	%f63, %f61, %f61;
	fma.rn.f32 	%f64, %f60, %f60, %f63;
	fma.rn.f32 	%f65, %f62, %f62, %f64;
	div.rn.f32 	%f66, %f65, %f16;
	add.f32 	%f82, %f82, %f66;
$L__BB5_17:
	ld.global.nc.f32 	%f19, [%rd7+4];
	setp.le.f32 	%p12, %f19, 0f00000000;
	@%p12 bra 	$L__BB5_19;
	mad.lo.s32 	%r31, %r22, %r40, %r22;
	cvt.s64.s32 	%rd32, %r31;
	add.s64 	%rd33, %rd32, %rd3;
	shl.b64 	%rd34, %rd33, 2;
	add.s64 	%rd35, %rd1, %rd34;
	ld.global.nc.f32 	%f67, [%rd35];
	ld.global.nc.f32 	%f68, [%rd35+4];
	ld.global.nc.f32 	%f69, [%rd35+8];
	mul.f32 	%f70, %f68, %f68;
	fma.rn.f32 	%f71, %f67, %f67, %f70;
	fma.rn.f32 	%f72, %f69, %f69, %f71;
	div.rn.f32 	%f73, %f72, %f19;
	add.f32 	%f82, %f82, %f73;
$L__BB5_19:
	add.s32 	%r40, %r40, 2;
$L__BB5_20:
	and.b32  	%r32, %r21, 1;
	setp.eq.b32 	%p13, %r32, 1;
	not.pred 	%p14, %p13;
	@%p14 bra 	$L__BB5_23;
	mul.wide.u32 	%rd36, %r40, 4;
	add.s64 	%rd37, %rd2, %rd36;
	ld.global.nc.f32 	%f24, [%rd37];
	setp.le.f32 	%p15, %f24, 0f00000000;
	@%p15 bra 	$L__BB5_23;
	mul.lo.s32 	%r33, %r40, %r22;
	cvt.s64.s32 	%rd38, %r33;
	add.s64 	%rd39, %rd38, %rd3;
	shl.b64 	%rd40, %rd39, 2;
	add.s64 	%rd41, %rd1, %rd40;
	ld.global.nc.f32 	%f74, [%rd41];
	ld.global.nc.f32 	%f75, [%rd41+4];
	ld.global.nc.f32 	%f76, [%rd41+8];
	mul.f32 	%f77, %f75, %f75;
	fma.rn.f32 	%f78, %f74, %f74, %f77;
	fma.rn.f32 	%f79, %f76, %f76, %f78;
	div.rn.f32 	%f80, %f79, %f24;
	add.f32 	%f82, %f82, %f80;
$L__BB5_23:
	cvta.to.global.u64 	%rd42, %rd8;
	mul.wide.s32 	%rd43, %r1, 4;
	add.s64 	%rd44, %rd42, %rd43;
	st.global.f32 	[%rd44], %f82;
$L__BB5_24:
	ret;

}
	// .globl	normalize_mobility
.visible .entry normalize_mobility(
	.param .u64 .ptr .align 1 normalize_mobility_param_0,
	.param .u64 .ptr .align 1 normalize_mobility_param_1,
	.param .u32 normalize_mobility_param_2
)
{
	.reg .pred 	%p<3>;
	.reg .b32 	%r<6>;
	.reg .b32 	%f<4>;
	.reg .b64 	%rd<7>;

	ld.param.u64 	%rd1, [normalize_mobility_param_0];
	ld.param.u64 	%rd2, [normalize_mobility_param_1];
	ld.param.u32 	%r2, [normalize_mobility_param_2];
	mov.u32 	%r3, %ctaid.x;
	mov.u32 	%r4, %ntid.x;
	mov.u32 	%r5, %tid.x;
	mad.lo.s32 	%r1, %r3, %r4, %r5;
	setp.ge.s32 	%p1, %r1, %r2;
	@%p1 bra 	$L__BB6_3;
	cvta.to.global.u64 	%rd3, %rd2;
	ld.global.nc.f32 	%f1, [%rd3];
	setp.leu.f32 	%p2, %f1, 0f00000000;
	@%p2 bra 	$L__BB6_3;
	cvta.to.global.u64 	%rd4, %rd1;
	mul.wide.s32 	%rd5, %r1, 4;
	add.s64 	%rd6, %rd4, %rd5;
	ld.global.f32 	%f2, [%rd6];
	div.rn.f32 	%f3, %f2, %f1;
	st.global.f32 	[%rd6], %f3;
$L__BB6_3:
	ret;

}
	// .globl	find_max
.visible .entry find_max(
	.param .u64 .ptr .align 1 find_max_param_0,
	.param .u64 .ptr .align 1 find_max_param_1,
	.param .u32 find_max_param_2
)
{
	.reg .pred 	%p<7>;
	.reg .b32 	%r<21>;
	.reg .b32 	%f<12>;
	.reg .b64 	%rd<7>;
	// demoted variable
	.shared .align 4 .b8 _ZZ8find_maxE5s_max[1024];
	ld.param.u64 	%rd2, [find_max_param_0];
	ld.param.u64 	%rd3, [find_max_param_1];
	ld.param.u32 	%r10, [find_max_param_2];
	mov.u32 	%r1, %tid.x;
	mov.u32 	%r11, %ctaid.x;
	mov.u32 	%r20, %ntid.x;
	mad.lo.s32 	%r19, %r11, %r20, %r1;
	setp.ge.s32 	%p1, %r19, %r10;
	mov.f32 	%f11, 0fF149F2CA;
	@%p1 bra 	$L__BB7_3;
	mov.u32 	%r12, %nctaid.x;
	mul.lo.s32 	%r4, %r20, %r12;
	cvta.to.global.u64 	%rd1, %rd2;
	mov.f32 	%f11, 0fF149F2CA;
$L__BB7_2:
	mul.wide.s32 	%rd4, %r19, 4;
	add.s64 	%rd5, %rd1, %rd4;
	ld.global.nc.f32 	%f6, [%rd5];
	max.f32 	%f11, %f11, %f6;
	add.s32 	%r19, %r19, %r4;
	setp.lt.s32 	%p2, %r19, %r10;
	@%p2 bra 	$L__BB7_2;
$L__BB7_3:
	shl.b32 	%r13, %r1, 2;
	mov.u32 	%r14, _ZZ8find_maxE5s_max;
	add.s32 	%r7, %r14, %r13;
	st.shared.f32 	[%r7], %f11;
	bar.sync 	0;
	setp.lt.u32 	%p3, %r20, 2;
	@%p3 bra 	$L__BB7_7;
$L__BB7_4:
	shr.u32 	%r9, %r20, 1;
	setp.ge.u32 	%p4, %r1, %r9;
	@%p4 bra 	$L__BB7_6;
	ld.shared.f32 	%f7, [%r7];
	shl.b32 	%r15, %r9, 2;
	add.s32 	%r16, %r7, %r15;
	ld.shared.f32 	%f8, [%r16];
	max.f32 	%f9, %f7, %f8;
	st.shared.f32 	[%r7], %f9;
$L__BB7_6:
	bar.sync 	0;
	setp.gt.u32 	%p5, %r20, 3;
	mov.u32 	%r20, %r9;
	@%p5 bra 	$L__BB7_4;
$L__BB7_7:
	setp.ne.s32 	%p6, %r1, 0;
	@%p6 bra 	$L__BB7_9;
	ld.shared.u32 	%r17, [_ZZ8find_maxE5s_max];
	cvta.to.global.u64 	%rd6, %rd3;
	atom.global.max.s32 	%r18, [%rd6], %r17;
$L__BB7_9:
	ret;

}
	// .globl	init_random_vector
.visible .entry init_random_vector(
	.param .u64 .ptr .align 1 init_random_vector_param_0,
	.param .u32 init_random_vector_param_1,
	.param .u32 init_random_vector_param_2
)
{
	.reg .pred 	%p<2>;
	.reg .b32 	%r<10>;
	.reg .b32 	%f<3>;
	.reg .b64 	%rd<5>;

	ld.param.u64 	%rd1, [init_random_vector_param_0];
	ld.param.u32 	%r3, [init_random_vector_param_1];
	ld.param.u32 	%r2, [init_random_vector_param_2];
	mov.u32 	%r4, %ctaid.x;
	mov.u32 	%r5, %ntid.x;
	mov.u32 	%r6, %tid.x;
	mad.lo.s32 	%r1, %r4, %r5, %r6;
	setp.ge.s32 	%p1, %r1, %r3;
	@%p1 bra 	$L__BB8_2;
	cvta.to.global.u64 	%rd2, %rd1;
	mad.lo.s32 	%r7, %r1, 1103515245, %r2;
	mad.lo.s32 	%r8, %r7, 1103515245, 1406932606;
	and.b32  	%r9, %r8, 2147483647;
	cvt.rn.f32.u32 	%f1, %r9;
	fma.rn.f32 	%f2, %f1, 0f30000000, 0fBF000000;
	mul.wide.s32 	%rd3, %r1, 4;
	add.s64 	%rd4, %rd2, %rd3;
	st.global.f32 	[%rd4], %f2;
$L__BB8_2:
	ret;

}
	// .globl	power_iteration_step
.visible .entry power_iteration_step(
	.param .u64 .ptr .align 1 power_iteration_step_param_0,
	.param .u64 .ptr .align 1 power_iteration_step_param_1,
	.param .u64 .ptr .align 1 power_iteration_step_param_2,
	.param .u64 .ptr .align 1 power_iteration_step_param_3,
	.param .u64 .ptr .align 1 power_iteration_step_param_4,
	.param .u32 power_iteration_step_param_5,
	.param .f32 power_iteration_step_param_6,
	.param .f32 power_iteration_step_param_7
)
{


	ret;

}
	// .globl	rayleigh_quotient
.visible .entry rayleigh_quotient(
	.param .u64 .ptr .align 1 rayleigh_quotient_param_0,
	.param .u64 .ptr .align 1 rayleigh_quotient_param_1,
	.param .u64 .ptr .align 1 rayleigh_quotient_param_2,
	.param .u64 .ptr .align 1 rayleigh_quotient_param_3,
	.param .u32 rayleigh_quotient_param_4
)
{
	.reg .pred 	%p<7>;
	.reg .b32 	%r<22>;
	.reg .b32 	%f<25>;
	.reg .b64 	%rd<12>;
	// demoted variable
	.shared .align 4 .b8 _ZZ17rayleigh_quotientE5s_vAv[1024];
	// demoted variable
	.shared .align 4 .b8 _ZZ17rayleigh_quotientE4s_vv[1024];
	ld.param.u64 	%rd3, [rayleigh_quotient_param_0];
	ld.param.u64 	%rd4, [rayleigh_quotient_param_1];
	ld.param.u64 	%rd5, [rayleigh_quotient_param_2];
	ld.param.u64 	%rd6, [rayleigh_quotient_param_3];
	ld.param.u32 	%r11, [rayleigh_quotient_param_4];
	mov.u32 	%r1, %tid.x;
	mov.u32 	%r12, %ctaid.x;
	mov.u32 	%r21, %ntid.x;
	mad.lo.s32 	%r20, %r12, %r21, %r1;
	setp.ge.s32 	%p1, %r20, %r11;
	mov.f32 	%f23, 0f00000000;
	mov.f32 	%f24, %f23;
	@%p1 bra 	$L__BB10_3;
	mov.u32 	%r13, %nctaid.x;
	mul.lo.s32 	%r4, %r21, %r13;
	cvta.to.global.u64 	%rd1, %rd3;
	cvta.to.global.u64 	%rd2, %rd4;
	mov.f32 	%f24, 0f00000000;
	mov.f32 	%f23, %f24;
$L__BB10_2:
	mul.wide.s32 	%rd7, %r20, 4;
	add.s64 	%rd8, %rd1, %rd7;
	ld.global.nc.f32 	%f9, [%rd8];
	add.s64 	%rd9, %rd2, %rd7;
	ld.global.nc.f32 	%f10, [%rd9];
	fma.rn.f32 	%f23, %f9, %f10, %f23;
	fma.rn.f32 	%f24, %f9, %f9, %f24;
	add.s32 	%r20, %r20, %r4;
	setp.lt.s32 	%p2, %r20, %r11;
	@%p2 bra 	$L__BB10_2;
$L__BB10_3:
	shl.b32 	%r14, %r1, 2;
	mov.u32 	%r15, _ZZ17rayleigh_quotientE5s_vAv;
	add.s32 	%r7, %r15, %r14;
	st.shared.f32 	[%r7], %f23;
	mov.u32 	%r16, _ZZ17rayleigh_quotientE4s_vv;
	add.s32 	%r8, %r16, %r14;
	st.shared.f32 	[%r8], %f24;
	bar.sync 	0;
	setp.lt.u32 	%p3, %r21, 2;
	@%p3 bra 	$L__BB10_7;
$L__BB10_4:
	shr.u32 	%r10, %r21, 1;
	setp.ge.u32 	%p4, %r1, %r10;
	@%p4 bra 	$L__BB10_6;
	shl.b32 	%r17, %r10, 2;
	add.s32 	%r18, %r7, %r17;
	ld.shared.f32 	%f11, [%r18];
	ld.shared.f32 	%f12, [%r7];
	add.f32 	%f13, %f11, %f12;
	st.shared.f32 	[%r7], %f13;
	add.s32 	%r19, %r8, %r17;
	ld.shared.f32 	%f14, [%r19];
	ld.shared.f32 	%f15, [%r8];
	add.f32 	%f16, %f14, %f15;
	st.shared.f32 	[%r8], %f16;
$L__BB10_6:
	bar.sync 	0;
	setp.gt.u32 	%p5, %r21, 3;
	mov.u32 	%r21, %r10;
	@%p5 bra 	$L__BB10_4;
$L__BB10_7:
	setp.ne.s32 	%p6, %r1, 0;
	@%p6 bra 	$L__BB10_9;
	ld.shared.f32 	%f17, [_ZZ17rayleigh_quotientE5s_vAv];
	cvta.to.global.u64 	%rd10, %rd5;
	atom.global.add.f32 	%f18, [%rd10], %f17;
	ld.shared.f32 	%f19, [_ZZ17rayleigh_quotientE4s_vv];
	cvta.to.global.u64 	%rd11, %rd6;
	atom.global.add.f32 	%f20, [%rd11], %f19;
$L__BB10_9:
	ret;

}
	// .globl	copy_and_normalize
.visible .entry copy_and_normalize(
	.param .u64 .ptr .align 1 copy_and_normalize_param_0,
	.param .u64 .ptr .align 1 copy_and_normalize_param_1,
	.param .u64 .ptr .align 1 copy_and_normalize_param_2,
	.param .u32 copy_and_normalize_param_3
)
{
	.reg .pred 	%p<3>;
	.reg .b32 	%r<6>;
	.reg .b32 	%f<6>;
	.reg .b64 	%rd<10>;

	ld.param.u64 	%rd1, [copy_and_normalize_param_0];
	ld.param.u64 	%rd2, [copy_and_normalize_param_1];
	ld.param.u64 	%rd3, [copy_and_normalize_param_2];
	ld.param.u32 	%r2, [copy_and_normalize_param_3];
	cvta.to.global.u64 	%rd4, %rd3;
	ld.global.nc.f32 	%f2, [%rd4];
	sqrt.rn.f32 	%f1, %f2;
	mov.u32 	%r3, %ctaid.x;
	mov.u32 	%r4, %ntid.x;
	mov.u32 	%r5, %tid.x;
	mad.lo.s32 	%r1, %r3, %r4, %r5;
	setp.ge.s32 	%p1, %r1, %r2;
	@%p1 bra 	$L__BB11_2;
	cvta.to.global.u64 	%rd5, %rd1;
	cvta.to.global.u64 	%rd6, %rd2;
	mul.wide.s32 	%rd7, %r1, 4;
	add.s64 	%rd8, %rd5, %rd7;
	ld.global.nc.f32 	%f3, [%rd8];
	setp.lt.f32 	%p2, %f1, 0f2EDBE6FF;
	selp.f32 	%f4, 0f3F800000, %f1, %p2;
	div.rn.f32 	%f5, %f3, %f4;
	add.s64 	%rd9, %rd6, %rd7;
	st.global.f32 	[%rd9], %f5;
$L__BB11_2:
	ret;

}


// ===== COMPILED SASS (sm_100) =====

	.target	sm_100

	.elftype	@"ET_EXEC"


//--------------------- .note.nv.tkinfo           --------------------------
	.section	.note.nv.tkinfo,"",@"SHT_NOTE"
	.sectionflags	@"SHF_NOTE_NV_TKINFO"
	.tkinfo
        /*0018*/ 	.word	0x00000002
        /*0030*/ 	.string	""
        /*0030*/ 	.string	"ptxas"
        /*0030*/ 	.string	"Cuda compilation tools, release 13.0, V13.0.88"
        /*0030*/ 	.string	"Build cuda_13.0.r13.0/compiler.36424714_0"
        /*0030*/ 	.string	"-arch sm_100 -m 64 "



//--------------------- .note.nv.cuinfo           --------------------------
	.section	.note.nv.cuinfo,"",@"SHT_NOTE"
	.sectionflags	@"SHF_NOTE_NV_CUINFO"
        /*0018*/ 	.short	0x0002
        /*001a*/ 	.short	0x0064
        /*001c*/ 	.short	0x0082
	.zero		2


//--------------------- .nv.info                  --------------------------
	.section	.nv.info,"",@"SHT_CUDA_INFO"
	.align	4


	//----- nvinfo : EIATTR_REGCOUNT
	.align		4
        /*0000*/ 	.byte	0x04, 0x2f
        /*0002*/ 	.short	(.L_1 - .L_0)
	.align		4
.L_0:
        /*0004*/ 	.word	index@(hessian_matvec)
        /*0008*/ 	.word	0x00000011


	//----- nvinfo : EIATTR_FRAME_SIZE
	.align		4
.L_1:
        /*000c*/ 	.byte	0x04, 0x11
        /*000e*/ 	.short	(.L_3 - .L_2)
	.align		4
.L_2:
        /*0010*/ 	.word	index@(hessian_matvec)
        /*0014*/ 	.word	0x00000000


	//----- nvinfo : EIATTR_REGCOUNT
	.align		4
.L_3:
        /*0018*/ 	.byte	0x04, 0x2f
        /*001a*/ 	.short	(.L_5 - .L_4)
	.align		4
.L_4:
        /*001c*/ 	.word	index@(vector_dot)
        /*0020*/ 	.word	0x00000012


	//----- nvinfo : EIATTR_FRAME_SIZE
	.align		4
.L_5:
        /*0024*/ 	.byte	0x04, 0x11
        /*0026*/ 	.short	(.L_7 - .L_6)
	.align		4
.L_6:
        /*0028*/ 	.word	index@(vector_dot)
        /*002c*/ 	.word	0x00000000


	//----- nvinfo : EIATTR_REGCOUNT
	.align		4
.L_7:
        /*0030*/ 	.byte	0x04, 0x2f
        /*0032*/ 	.short	(.L_9 - .L_8)
	.align		4
.L_8:
        /*0034*/ 	.word	index@(vector_normalize)
        /*0038*/ 	.word	0x00000012


	//----- nvinfo : EIATTR_FRAME_SIZE
	.align		4
.L_9:
        /*003c*/ 	.byte	0x04, 0x11
        /*003e*/ 	.short	(.L_11 - .L_10)
	.align		4
.L_10:
        /*0040*/ 	.word	index@($__internal_5_$__cuda_sm3x_div_rn_noftz_f32_slowpath)
        /*0044*/ 	.word	0x00000000


	//----- nvinfo : EIATTR_FRAME_SIZE
	.align		4
.L_11:
        /*0048*/ 	.byte	0x04, 0x11
        /*004a*/ 	.short	(.L_13 - .L_12)
	.align		4
.L_12:
        /*004c*/ 	.word	index@($__internal_4_$__cuda_sm20_sqrt_rn_f32_slowpath)
        /*0050*/ 	.word	0x00000000


	//----- nvinfo : EIATTR_FRAME_SIZE
	.align		4
.L_13:
        /*0054*/ 	.byte	0x04, 0x11
        /*0056*/ 	.short	(.L_15 - .L_14)
	.align		4
.L_14:
        /*0058*/ 	.word	index@(vector_normalize)
        /*005c*/ 	.word	0x00000000


	//----- nvinfo : EIATTR_REGCOUNT
	.align		4
.L_15:
        /*0060*/ 	.byte	0x04, 0x2f
        /*0062*/ 	.short	(.L_17 - .L_16)
	.align		4
.L_16:
        /*0064*/ 	.word	index@(vector_axpy)
        /*0068*/ 	.word	0x0000000a


	//----- nvinfo : EIATTR_FRAME_SIZE
	.align		4
.L_17:
        /*006c*/ 	.byte	0x04, 0x11
        /*006e*/ 	.short	(.L_19 - .L_18)
	.align		4
.L_18:
        /*0070*/ 	.word	index@(vector_axpy)
        /*0074*/ 	.word	0x00000000


	//----- nvinfo : EIATTR_REGCOUNT
	.align		4
.L_19:
        /*0078*/ 	.byte	0x04, 0x2f
        /*007a*/ 	.short	(.L_21 - .L_20)
	.align		4
.L_20:
        /*007c*/ 	.word	index@(deflate_matrix)
        /*0080*/ 	.word	0x0000000c


	//----- nvinfo : EIATTR_FRAME_SIZE
	.align		4
.L_21:
        /*0084*/ 	.byte	0x04, 0x11
        /*0086*/ 	.short	(.L_23 - .L_22)
	.align		4
.L_22:
        /*0088*/ 	.word	index@(deflate_matrix)
        /*008c*/ 	.word	0x00000000


	//----- nvinfo : EIATTR_REGCOUNT
	.align		4
.L_23:
        /*0090*/ 	.byte	0x04, 0x2f
        /*0092*/ 	.short	(.L_25 - .L_24)
	.align		4
.L_24:
        /*0094*/ 	.word	index@(compute_residue_mobility)
        /*0098*/ 	.word	0x00000019


	//----- nvinfo : EIATTR_FRAME_SIZE
	.align		4
.L_25:
        /*009c*/ 	.byte	0x04, 0x11
        /*009e*/ 	.short	(.L_27 - .L_26)
	.align		4
.L_26:
        /*00a0*/ 	.word	index@($__internal_3_$__cuda_sm3x_div_rn_noftz_f32_slowpath)
        /*00a4*/ 	.word	0x00000000


	//----- nvinfo : EIATTR_FRAME_SIZE
	.align		4
.L_27:
        /*00a8*/ 	.byte	0x04, 0x11
        /*00aa*/ 	.short	(.L_29 - .L_28)
	.align		4
.L_28:
        /*00ac*/ 	.word	index@(compute_residue_mobility)
        /*00b0*/ 	.word	0x00000000


	//----- nvinfo : EIATTR_REGCOUNT
	.align		4
.L_29:
        /*00b4*/ 	.byte	0x04, 0x2f
        /*00b6*/ 	.short	(.L_31 - .L_30)
	.align		4
.L_30:
        /*00b8*/ 	.word	index@(normalize_mobility)
        /*00bc*/ 	.word	0x00000010


	//----- nvinfo : EIATTR_FRAME_SIZE
	.align		4
.L_31:
        /*00c0*/ 	.byte	0x04, 0x11
        /*00c2*/ 	.short	(.L_33 - .L_32)
	.align		4
.L_32:
        /*00c4*/ 	.word	index@($__internal_2_$__cuda_sm3x_div_rn_noftz_f32_slowpath)
        /*00c8*/ 	.word	0x00000000


	//----- nvinfo : EIATTR_FRAME_SIZE
	.align		4
.L_33:
        /*00cc*/ 	.byte	0x04, 0x11
        /*00ce*/ 	.short	(.L_35 - .L_34)
	.align		4
.L_34:
        /*00d0*/ 	.word	index@(normalize_mobility)
        /*00d4*/ 	.word	0x00000000


	//----- nvinfo : EIATTR_REGCOUNT
	.align		4
.L_35:
        /*00d8*/ 	.byte	0x04, 0x2f
        /*00da*/ 	.short	(.L_37 - .L_36)
	.align		4
.L_36:
        /*00dc*/ 	.word	index@(find_max)
        /*00e0*/ 	.word	0x0000000e


	//----- nvinfo : EIATTR_FRAME_SIZE
	.align		4
.L_37:
        /*00e4*/ 	.byte	0x04, 0x11
        /*00e6*/ 	.short	(.L_39 - .L_38)
	.align		4
.L_38:
        /*00e8*/ 	.word	index@(find_max)
        /*00ec*/ 	.word	0x00000000


	//----- nvinfo : EIATTR_REGCOUNT
	.align		4
.L_39:
        /*00f0*/ 	.byte	0x04, 0x2f
        /*00f2*/ 	.short	(.L_41 - .L_40)
	.align		4
.L_40:
        /*00f4*/ 	.word	index@(init_random_vector)
        /*00f8*/ 	.word	0x0000000a


	//----- nvinfo : EIATTR_FRAME_SIZE
	.align		4
.L_41:
        /*00fc*/ 	.byte	0x04, 0x11
        /*00fe*/ 	.short	(.L_43 - .L_42)
	.align		4
.L_42:
        /*0100*/ 	.word	index@(init_random_vector)
        /*0104*/ 	.word	0x00000000


	//----- nvinfo : EIATTR_REGCOUNT
	.align		4
.L_43:
        /*0108*/ 	.byte	0x04, 0x2f
        /*010a*/ 	.short	(.L_45 - .L_44)
	.align		4
.L_44:
        /*010c*/ 	.word	index@(power_iteration_step)
        /*0110*/ 	.word	0x00000004


	//----- nvinfo : EIATTR_FRAME_SIZE
	.align		4
.L_45:
        /*0114*/ 	.byte	0x04, 0x11
        /*0116*/ 	.short	(.L_47 - .L_46)
	.align		4
.L_46:
        /*0118*/ 	.word	index@(power_iteration_step)
        /*011c*/ 	.word	0x00000000


	//----- nvinfo : EIATTR_REGCOUNT
	.align		4
.L_47:
        /*0120*/ 	.byte	0x04, 0x2f
        /*0122*/ 	.short	(.L_49 - .L_48)
	.align		4
.L_48:
        /*0124*/ 	.word	index@(rayleigh_quotient)
        /*0128*/ 	.word	0x00000012


	//----- nvinfo : EIATTR_FRAME_SIZE
	.align		4
.L_49:
        /*012c*/ 	.byte	0x04, 0x11
        /*012e*/ 	.short	(.L_51 - .L_50)
	.align		4
.L_50:
        /*0130*/ 	.word	index@(rayleigh_quotient)
        /*0134*/ 	.word	0x00000000


	//----- nvinfo : EIATTR_REGCOUNT
	.align		4
.L_51:
        /*0138*/ 	.byte	0x04, 0x2f
        /*013a*/ 	.short	(.L_53 - .L_52)
	.align		4
.L_52:
        /*013c*/ 	.word	index@(copy_and_normalize)
        /*0140*/ 	.word	0x0000000f


	//----- nvinfo : EIATTR_FRAME_SIZE
	.align		4
.L_53:
        /*0144*/ 	.byte	0x04, 0x11
        /*0146*/ 	.short	(.L_55 - .L_54)
	.align		4
.L_54:
        /*0148*/ 	.word	index@($__internal_1_$__cuda_sm3x_div_rn_noftz_f32_slowpath)
        /*014c*/ 	.word	0x00000000


	//----- nvinfo : EIATTR_FRAME_SIZE
	.align		4
.L_55:
        /*0150*/ 	.byte	0x04, 0x11
        /*0152*/ 	.short	(.L_57 - .L_56)
	.align		4
.L_56:
        /*0154*/ 	.word	index@($__internal_0_$__cuda_sm20_sqrt_rn_f32_slowpath)
        /*0158*/ 	.word	0x00000000


	//----- nvinfo : EIATTR_FRAME_SIZE
	.align		4
.L_57:
        /*015c*/ 	.byte	0x04, 0x11
        /*015e*/ 	.short	(.L_59 - .L_58)
	.align		4
.L_58:
        /*0160*/ 	.word	index@(copy_and_normalize)
        /*0164*/ 	.word	0x00000000


	//----- nvinfo : EIATTR_MIN_STACK_SIZE
	.align		4
.L_59:
        /*0168*/ 	.byte	0x04, 0x12
        /*016a*/ 	.short	(.L_61 - .L_60)
	.align		4
.L_60:
        /*016c*/ 	.word	index@(copy_and_normalize)
        /*0170*/ 	.word	0x00000000


	//----- nvinfo : EIATTR_MIN_STACK_SIZE
	.align		4
.L_61:
        /*0174*/ 	.byte	0x04, 0x12
        /*0176*/ 	.short	(.L_63 - .L_62)
	.align		4
.L_62:
        /*0178*/ 	.word	index@(rayleigh_quotient)
        /*017c*/ 	.word	0x00000000


	//----- nvinfo : EIATTR_MIN_STACK_SIZE
	.align		4
.L_63:
        /*0180*/ 	.byte	0x04, 0x12
        /*0182*/ 	.short	(.L_65 - .L_64)
	.align		4
.L_64:
        /*0184*/ 	.word	index@(power_iteration_step)
        /*0188*/ 	.word	0x00000000


	//----- nvinfo : EIATTR_MIN_STACK_SIZE
	.align		4
.L_65:
        /*018c*/ 	.byte	0x04, 0x12
        /*018e*/ 	.short	(.L_67 - .L_66)
	.align		4
.L_66:
        /*0190*/ 	.word	index@(init_random_vector)
        /*0194*/ 	.word	0x00000000


	//----- nvinfo : EIATTR_MIN_STACK_SIZE
	.align		4
.L_67:
        /*0198*/ 	.byte	0x04, 0x12
        /*019a*/ 	.short	(.L_69 - .L_68)
	.align		4
.L_68:
        /*019c*/ 	.word	index@(find_max)
        /*01a0*/ 	.word	0x00000000


	//----- nvinfo : EIATTR_MIN_STACK_SIZE
	.align		4
.L_69:
        /*01a4*/ 	.byte	0x04, 0x12
        /*01a6*/ 	.short	(.L_71 - .L_70)
	.align		4
.L_70:
        /*01a8*/ 	.word	index@(normalize_mobility)
        /*01ac*/ 	.word	0x00000000


	//----- nvinfo : EIATTR_MIN_STACK_SIZE
	.align		4
.L_71:
        /*01b0*/ 	.byte	0x04, 0x12
        /*01b2*/ 	.short	(.L_73 - .L_72)
	.align		4
.L_72:
        /*01b4*/ 	.word	index@(compute_residue_mobility)
        /*01b8*/ 	.word	0x00000000


	//----- nvinfo : EIATTR_MIN_STACK_SIZE
	.align		4
.L_73:
        /*01bc*/ 	.byte	0x04, 0x12
        /*01be*/ 	.short	(.L_75 - .L_74)
	.align		4
.L_74:
        /*01c0*/ 	.word	index@(deflate_matrix)
        /*01c4*/ 	.word	0x00000000


	//----- nvinfo : EIATTR_MIN_STACK_SIZE
	.align		4
.L_75:
        /*01c8*/ 	.byte	0x04, 0x12
        /*01ca*/ 	.short	(.L_77 - .L_76)
	.align		4
.L_76:
        /*01cc*/ 	.word	index@(vector_axpy)
        /*01d0*/ 	.word	0x00000000


	//----- nvinfo : EIATTR_MIN_STACK_SIZE
	.align		4
.L_77:
        /*01d4*/ 	.byte	0x04, 0x12
        /*01d6*/ 	.short	(.L_79 - .L_78)
	.align		4
.L_78:
        /*01d8*/ 	.word	index@(vector_normalize)
        /*01dc*/ 	.word	0x00000000


	//----- nvinfo : EIATTR_MIN_STACK_SIZE
	.align		4
.L_79:
        /*01e0*/ 	.byte	0x04, 0x12
        /*01e2*/ 	.short	(.L_81 - .L_80)
	.align		4
.L_80:
        /*01e4*/ 	.word	index@(vector_dot)
        /*01e8*/ 	.word	0x00000000


	//----- nvinfo : EIATTR_MIN_STACK_SIZE
	.align		4
.L_81:
        /*01ec*/ 	.byte	0x04, 0x12
        /*01ee*/ 	.short	(.L_83 - .L_82)
	.align		4
.L_82:
        /*01f0*/ 	.word	index@(hessian_matvec)
        /*01f4*/ 	.word	0x00000000
.L_83:


//--------------------- .nv.compat                --------------------------
	.section	.nv.compat,"",@"SHT_CUDA_COMPAT_INFO"
	.align	4
        /*0000*/ 	.byte	0x02, 0x09, 0x00, 0x00, 0x02, 0x02, 0x01, 0x00, 0x02, 0x05, 0x05, 0x00, 0x03, 0x07, 0x01, 0x01
        /*0010*/ 	.byte	0x02, 0x03, 0x00, 0x00, 0x02, 0x06, 0x01, 0x00, 0x04, 0x0b, 0x08, 0x00, 0x01, 0x00, 0x00, 0x00
        /*0020*/ 	.byte	0x00, 0x00, 0x00, 0x00


//--------------------- .nv.info.copy_and_normalize --------------------------
	.section	.nv.info.copy_and_normalize,"",@"SHT_CUDA_INFO"
	.sectionflags	@""
	.align	4


	//----- nvinfo : EIATTR_CUDA_API_VERSION
	.align		4
        /*0000*/ 	.byte	0x04, 0x37
        /*0002*/ 	.short	(.L_85 - .L_84)
.L_84:
        /*0004*/ 	.word	0x00000082


	//----- nvinfo : EIATTR_KPARAM_INFO
	.align		4
.L_85:
        /*0008*/ 	.byte	0x04, 0x17
        /*000a*/ 	.short	(.L_87 - .L_86)
.L_86:
        /*000c*/ 	.word	0x00000000
        /*0010*/ 	.short	0x0003
        /*0012*/ 	.short	0x0018
        /*0014*/ 	.byte	0x00, 0xf0, 0x11, 0x00


	//----- nvinfo : EIATTR_KPARAM_INFO
	.align		4
.L_87:
        /*0018*/ 	.byte	0x04, 0x17
        /*001a*/ 	.short	(.L_89 - .L_88)
.L_88:
        /*001c*/ 	.word	0x00000000
        /*0020*/ 	.short	0x0002
        /*0022*/ 	.short	0x0010
        /*0024*/ 	.byte	0x00, 0xf5, 0x21, 0x00


	//----- nvinfo : EIATTR_KPARAM_INFO
	.align		4
.L_89:
        /*0028*/ 	.byte	0x04, 0x17
        /*002a*/ 	.short	(.L_91 - .L_90)
.L_90:
        /*002c*/ 	.word	0x00000000
        /*0030*/ 	.short	0x0001
        /*0032*/ 	.short	0x0008
        /*0034*/ 	.byte	0x00, 0xf5, 0x21, 0x00


	//----- nvinfo : EIATTR_KPARAM_INFO
	.align		4
.L_91:
        /*0038*/ 	.byte	0x04, 0x17
        /*003a*/ 	.short	(.L_93 - .L_92)
.L_92:
        /*003c*/ 	.word	0x00000000
        /*0040*/ 	.short	0x0000
        /*0042*/ 	.short	0x0000
        /*0044*/ 	.byte	0x00, 0xf5, 0x21, 0x00


	//----- nvinfo : EIATTR_SPARSE_MMA_MASK
	.align		4
.L_93:
        /*0048*/ 	.byte	0x03, 0x50
        /*004a*/ 	.short	0x0000


	//----- nvinfo : EIATTR_MAXREG_COUNT
	.align		4
        /*004c*/ 	.byte	0x03, 0x1b
        /*004e*/ 	.short	0x00ff


	//----- nvinfo : EIATTR_MERCURY_ISA_VERSION
	.align		4
        /*0050*/ 	.byte	0x03, 0x5f
        /*0052*/ 	.short	0x0101


	//----- nvinfo : EIATTR_VRC_CTA_INIT_COUNT
	.align		4
        /*0054*/ 	.byte	0x02, 0x4a
	.zero		1
	.zero		1


	//----- nvinfo : EIATTR_EXIT_INSTR_OFFSETS
	.align		4
        /*0058*/ 	.byte	0x04, 0x1c
        /*005a*/ 	.short	(.L_95 - .L_94)


	//   ....[0]....
.L_94:
        /*005c*/ 	.word	0x00000160


	//   ....[1]....
        /*0060*/ 	.word	0x000002c0


	//----- nvinfo : EIATTR_CRS_STACK_SIZE
	.align		4
.L_95:
        /*0064*/ 	.byte	0x04, 0x1e
        /*0066*/ 	.short	(.L_97 - .L_96)
.L_96:
        /*0068*/ 	.word	0x00000000


	//----- nvinfo : EIATTR_CBANK_PARAM_SIZE
	.align		4
.L_97:
        /*006c*/ 	.byte	0x03, 0x19
        /*006e*/ 	.short	0x001c


	//----- nvinfo : EIATTR_PARAM_CBANK
	.align		4
        /*0070*/ 	.byte	0x04, 0x0a
        /*0072*/ 	.short	(.L_99 - .L_98)
	.align		4
.L_98:
        /*0074*/ 	.word	index@(.nv.constant0.copy_and_normalize)
        /*0078*/ 	.short	0x0380
        /*007a*/ 	.short	0x001c


	//----- nvinfo : EIATTR_SW_WAR
	.align		4
.L_99:
        /*007c*/ 	.byte	0x04, 0x36
        /*007e*/ 	.short	(.L_101 - .L_100)
.L_100:
        /*0080*/ 	.word	0x00000008
.L_101:


//--------------------- .nv.info.rayleigh_quotient --------------------------
	.section	.nv.info.rayleigh_quotient,"",@"SHT_CUDA_INFO"
	.sectionflags	@""
	.align	4


	//----- nvinfo : EIATTR_CUDA_API_VERSION
	.align		4
        /*0000*/ 	.byte	0x04, 0x37
        /*0002*/ 	.short	(.L_103 - .L_102)
.L_102:
        /*0004*/ 	.word	0x00000082


	//----- nvinfo : EIATTR_KPARAM_INFO
	.align		4
.L_103:
        /*0008*/ 	.byte	0x04, 0x17
        /*000a*/ 	.short	(.L_105 - .L_104)
.L_104:
        /*000c*/ 	.word	0x00000000
        /*0010*/ 	.short	0x0004
        /*0012*/ 	.short	0x0020
        /*0014*/ 	.byte	0x00, 0xf0, 0x11, 0x00


	//----- nvinfo : EIATTR_KPARAM_INFO
	.align		4
.L_105:
        /*0018*/ 	.byte	0x04, 0x17
        /*001a*/ 	.short	(.L_107 - .L_106)
.L_106:
        /*001c*/ 	.word	0x00000000
        /*0020*/ 	.short	0x0003
        /*0022*/ 	.short	0x0018
        /*0024*/ 	.byte	0x00, 0xf5, 0x21, 0x00


	//----- nvinfo : EIATTR_KPARAM_INFO
	.align		4
.L_107:
        /*0028*/ 	.byte	0x04, 0x17
        /*002a*/ 	.short	(.L_109 - .L_108)
.L_108:
        /*002c*/ 	.word	0x00000000
        /*0030*/ 	.short	0x0002
        /*0032*/ 	.short	0x0010
        /*0034*/ 	.byte	0x00, 0xf5, 0x21, 0x00


	//----- nvinfo : EIATTR_KPARAM_INFO
	.align		4
.L_109:
        /*0038*/ 	.byte	0x04, 0x17
        /*003a*/ 	.short	(.L_111 - .L_110)
.L_110:
        /*003c*/ 	.word	0x00000000
        /*0040*/ 	.short	0x0001
        /*0042*/ 	.short	0x0008
        /*0044*/ 	.byte	0x00, 0xf5, 0x21, 0x00


	//----- nvinfo : EIATTR_KPARAM_INFO
	.align		4
.L_111:
        /*0048*/ 	.byte	0x04, 0x17
        /*004a*/ 	.short	(.L_113 - .L_112)
.L_112:
        /*004c*/ 	.word	0x00000000
        /*0050*/ 	.short	0x0000
        /*0052*/ 	.short	0x0000
        /*0054*/ 	.byte	0x00, 0xf5, 0x21, 0x00


	//----- nvinfo : EIATTR_SPARSE_MMA_MASK
	.align		4
.L_113:
        /*0058*/ 	.byte	0x03, 0x50
        /*005a*/ 	.short	0x0000


	//----- nvinfo : EIATTR_MAXREG_COUNT
	.align		4
        /*005c*/ 	.byte	0x03, 0x1b
        /*005e*/ 	.short	0x00ff


	//----- nvinfo : EIATTR_NUM_BARRIERS
	.align		4
        /*0060*/ 	.byte	0x02, 0x4c
        /*0062*/ 	.byte	0x01
	.zero		1


	//----- nvinfo : EIATTR_MERCURY_ISA_VERSION
	.align		4
        /*0064*/ 	.byte	0x03, 0x5f
        /*0066*/ 	.short	0x0101


	//----- nvinfo : EIATTR_VRC_CTA_INIT_COUNT
	.align		4
        /*0068*/ 	.byte	0x02, 0x4a
	.zero		1
	.zero		1


	//----- nvinfo : EIATTR_EXIT_INSTR_OFFSETS
	.align		4
        /*006c*/ 	.byte	0x04, 0x1c
        /*006e*/ 	.short	(.L_115 - .L_114)


	//   ....[0]....
.L_114:
        /*0070*/ 	.word	0x000003c0


	//   ....[1]....
        /*0074*/ 	.word	0x00000460


	//----- nvinfo : EIATTR_CRS_STACK_SIZE
	.align		4
.L_115:
        /*0078*/ 	.byte	0x04, 0x1e
        /*007a*/ 	.short	(.L_117 - .L_116)
.L_116:
        /*007c*/ 	.word	0x00000000


	//----- nvinfo : EIATTR_CBANK_PARAM_SIZE
	.align		4
.L_117:
        /*0080*/ 	.byte	0x03, 0x19
        /*0082*/ 	.short	0x0024


	//----- nvinfo : EIATTR_PARAM_CBANK
	.align		4
        /*0084*/ 	.byte	0x04, 0x0a
        /*0086*/ 	.short	(.L_119 - .L_118)
	.align		4
.L_118:
        /*0088*/ 	.word	index@(.nv.constant0.rayleigh_quotient)
        /*008c*/ 	.short	0x0380
        /*008e*/ 	.short	0x0024


	//----- nvinfo : EIATTR_SW_WAR
	.align		4
.L_119:
        /*0090*/ 	.byte	0x04, 0x36
        /*0092*/ 	.short	(.L_121 - .L_120)
.L_120:
        /*0094*/ 	.word	0x00000008
.L_121:


//--------------------- .nv.info.power_iteration_step --------------------------
	.section	.nv.info.power_iteration_step,"",@"SHT_CUDA_INFO"
	.sectionflags	@""
	.align	4


	//----- nvinfo : EIATTR_CUDA_API_VERSION
	.align		4
        /*0000*/ 	.byte	0x04, 0x37
        /*0002*/ 	.short	(.L_123 - .L_122)
.L_122:
        /*0004*/ 	.word	0x00000082


	//----- nvinfo : EIATTR_KPARAM_INFO
	.align		4
.L_123:
        /*0008*/ 	.byte	0x04, 0x17
        /*000a*/ 	.short	(.L_125 - .L_124)
.L_124:
        /*000c*/ 	.word	0x00000000
        /*0010*/ 	.short	0x0007
        /*0012*/ 	.short	0x0030
        /*0014*/ 	.byte	0x00, 0xf0, 0x11, 0x00


	//----- nvinfo : EIATTR_KPARAM_INFO
	.align		4
.L_125:
        /*0018*/ 	.byte	0x04, 0x17
        /*001a*/ 	.short	(.L_127 - .L_126)
.L_126:
        /*001c*/ 	.word	0x00000000
        /*0020*/ 	.short	0x0006
        /*0022*/ 	.short	0x002c
        /*0024*/ 	.byte	0x00, 0xf0, 0x11, 0x00


	//----- nvinfo : EIATTR_KPARAM_INFO
	.align		4
.L_127:
        /*0028*/ 	.byte	0x04, 0x17
        /*002a*/ 	.short	(.L_129 - .L_128)
.L_128:
        /*002c*/ 	.word	0x00000000
        /*0030*/ 	.short	0x0005
        /*0032*/ 	.short	0x0028
        /*0034*/ 	.byte	0x00, 0xf0, 0x11, 0x00


	//----- nvinfo : EIATTR_KPARAM_INFO
	.align		4
.L_129:
        /*0038*/ 	.byte	0x04, 0x17
        /*003a*/ 	.short	(.L_131 - .L_130)
.L_130:
        /*003c*/ 	.word	0x00000000
        /*0040*/ 	.short	0x0004
        /*0042*/ 	.short	0x0020
        /*0044*/ 	.byte	0x00, 0xf5, 0x21, 0x00


	//----- nvinfo : EIATTR_KPARAM_INFO
	.align		4
.L_131:
        /*0048*/ 	.byte	0x04, 0x17
        /*004a*/ 	.short	(.L_133 - .L_132)
.L_132:
        /*004c*/ 	.word	0x00000000
        /*0050*/ 	.short	0x0003
        /*0052*/ 	.short	0x0018
        /*0054*/ 	.byte	0x00, 0xf5, 0x21, 0x00


	//----- nvinfo : EIATTR_KPARAM_INFO
	.align		4
.L_133:
        /*0058*/ 	.byte	0x04, 0x17
        /*005a*/ 	.short	(.L_135 - .L_134)
.L_134:
        /*005c*/ 	.word	0x00000000
        /*0060*/ 	.short	0x0002
        /*0062*/ 	.short	0x0010
        /*0064*/ 	.byte	0x00, 0xf5, 0x21, 0x00


	//----- nvinfo : EIATTR_KPARAM_INFO
	.align		4
.L_135:
        /*0068*/ 	.byte	0x04, 0x17
        /*006a*/ 	.short	(.L_137 - .L_136)
.L_136:
        /*006c*/ 	.word	0x00000000
        /*0070*/ 	.short	0x0001
        /*0072*/ 	.short	0x0008
        /*0074*/ 	.byte	0x00, 0xf5, 0x21, 0x00


	//----- nvinfo : EIATTR_KPARAM_INFO
	.align		4
.L_137:
        /*0078*/ 	.byte	0x04, 0x17
        /*007a*/ 	.short	(.L_139 - .L_138)
.L_138:
        /*007c*/ 	.word	0x00000000
        /*0080*/ 	.short	0x0000
        /*0082*/ 	.short	0x0000
        /*0084*/ 	.byte	0x00, 0xf5, 0x21, 0x00


	//----- nvinfo : EIATTR_SPARSE_MMA_MASK
	.align		4
.L_139:
        /*0088*/ 	.byte	0x03, 0x50
        /*008a*/ 	.short	0x0000


	//----- nvinfo : EIATTR_MAXREG_COUNT
	.align		4
        /*008c*/ 	.byte	0x03, 0x1b
        /*008e*/ 	.short	0x00ff


	//----- nvinfo : EIATTR_MERCURY_ISA_VERSION
	.align		4
        /*0090*/ 	.byte	0x03, 0x5f
        /*0092*/ 	.short	0x0101


	//----- nvinfo : EIATTR_VRC_CTA_INIT_COUNT
	.align		4
        /*0094*/ 	.byte	0x02, 0x4a
	.zero		1
	.zero		1


	//----- nvinfo : EIATTR_EXIT_INSTR_OFFSETS
	.align		4
        /*0098*/ 	.byte	0x04, 0x1c
        /*009a*/ 	.short	(.L_141 - .L_140)


	//   ....[0]....
.L_140:
        /*009c*/ 	.word	0x00000010


	//----- nvinfo : EIATTR_CBANK_PARAM_SIZE
	.align		4
.L_141:
        /*00a0*/ 	.byte	0x03, 0x19
        /*00a2*/ 	.short	0x0034


	//----- nvinfo : EIATTR_PARAM_CBANK
	.align		4
        /*00a4*/ 	.byte	0x04, 0x0a
        /*00a6*/ 	.short	(.L_143 - .L_142)
	.align		4
.L_142:
        /*00a8*/ 	.word	index@(.nv.constant0.power_iteration_step)
        /*00ac*/ 	.short	0x0380
        /*00ae*/ 	.short	0x0034


	//----- nvinfo : EIATTR_SW_WAR
	.align		4
.L_143:
        /*00b0*/ 	.byte	0x04, 0x36
        /*00b2*/ 	.short	(.L_145 - .L_144)
.L_144:
        /*00b4*/ 	.word	0x00000008
.L_145:


//--------------------- .nv.info.init_random_vector --------------------------
	.section	.nv.info.init_random_vector,"",@"SHT_CUDA_INFO"
	.sectionflags	@""
	.align	4


	//----- nvinfo : EIATTR_CUDA_API_VERSION
	.align		4
        /*0000*/ 	.byte	0x04, 0x37
        /*0002*/ 	.short	(.L_147 - .L_146)
.L_146:
        /*0004*/ 	.word	0x00000082


	//----- nvinfo : EIATTR_KPARAM_INFO
	.align		4
.L_147:
        /*0008*/ 	.byte	0x04, 0x17
        /*000a*/ 	.short	(.L_149 - .L_148)
.L_148:
        /*000c*/ 	.word	0x00000000
        /*0010*/ 	.short	0x0002
        /*0012*/ 	.short	0x000c
        /*0014*/ 	.byte	0x00, 0xf0, 0x11, 0x00


	//----- nvinfo : EIATTR_KPARAM_INFO
	.align		4
.L_149:
        /*0018*/ 	.byte	0x04, 0x17
        /*001a*/ 	.short	(.L_151 - .L_150)
.L_150:
        /*001c*/ 	.word	0x00000000
        /*0020*/ 	.short	0x0001
        /*0022*/ 	.short	0x0008
        /*0024*/ 	.byte	0x00, 0xf0, 0x11, 0x00


	//----- nvinfo : EIATTR_KPARAM_INFO
	.align		4
.L_151:
        /*0028*/ 	.byte	0x04, 0x17
        /*002a*/ 	.short	(.L_153 - .L_152)
.L_152:
        /*002c*/ 	.word	0x00000000
        /*0030*/ 	.short	0x0000
        /*0032*/ 	.short	0x0000
        /*0034*/ 	.byte	0x00, 0xf5, 0x21, 0x00


	//----- nvinfo : EIATTR_SPARSE_MMA_MASK
	.align		4
.L_153:
        /*0038*/ 	.byte	0x03, 0x50
        /*003a*/ 	.short	0x0000


	//----- nvinfo : EIATTR_MAXREG_COUNT
	.align		4
        /*003c*/ 	.byte	0x03, 0x1b
        /*003e*/ 	.short	0x00ff


	//----- nvinfo : EIATTR_MERCURY_ISA_VERSION
	.align		4
        /*0040*/ 	.byte	0x03, 0x5f
        /*0042*/ 	.short	0x0101


	//----- nvinfo : EIATTR_VRC_CTA_INIT_COUNT
	.align		4
        /*0044*/ 	.byte	0x02, 0x4a
	.zero		1
	.zero		1


	//----- nvinfo : EIATTR_EXIT_INSTR_OFFSETS
	.align		4
        /*0048*/ 	.byte	0x04, 0x1c
        /*004a*/ 	.short	(.L_155 - .L_154)


	//   ....[0]....
.L_154:
        /*004c*/ 	.word	0x00000070


	//   ....[1]....
        /*0050*/ 	.word	0x00000140


	//----- nvinfo : EIATTR_CBANK_PARAM_SIZE
	.align		4
.L_155:
        /*0054*/ 	.byte	0x03, 0x19
        /*0056*/ 	.short	0x0010


	//----- nvinfo : EIATTR_PARAM_CBANK
	.align		4
        /*0058*/ 	.byte	0x04, 0x0a
        /*005a*/ 	.short	(.L_157 - .L_156)
	.align		4
.L_156:
        /*005c*/ 	.word	index@(.nv.constant0.init_random_vector)
        /*0060*/ 	.short	0x0380
        /*0062*/ 	.short	0x0010


	//----- nvinfo : EIATTR_SW_WAR
	.align		4
.L_157:
        /*0064*/ 	.byte	0x04, 0x36
        /*0066*/ 	.short	(.L_159 - .L_158)
.L_158:
        /*0068*/ 	.word	0x00000008
.L_159:


//--------------------- .nv.info.find_max         --------------------------
	.section	.nv.info.find_max,"",@"SHT_CUDA_INFO"
	.sectionflags	@""
	.align	4


	//----- nvinfo : EIATTR_CUDA_API_VERSION
	.align		4
        /*0000*/ 	.byte	0x04, 0x37
        /*0002*/ 	.short	(.L_161 - .L_160)
.L_160:
        /*0004*/ 	.word	0x00000082


	//----- nvinfo : EIATTR_KPARAM_INFO
	.align		4
.L_161:
        /*0008*/ 	.byte	0x04, 0x17
        /*000a*/ 	.short	(.L_163 - .L_162)
.L_162:
        /*000c*/ 	.word	0x00000000
        /*0010*/ 	.short	0x0002
        /*0012*/ 	.short	0x0010
        /*0014*/ 	.byte	0x00, 0xf0, 0x11, 0x00


	//----- nvinfo : EIATTR_KPARAM_INFO
	.align		4
.L_163:
        /*0018*/ 	.byte	0x04, 0x17
        /*001a*/ 	.short	(.L_165 - .L_164)
.L_164:
        /*001c*/ 	.word	0x00000000
        /*0020*/ 	.short	0x0001
        /*0022*/ 	.short	0x0008
        /*0024*/ 	.byte	0x00, 0xf5, 0x21, 0x00


	//----- nvinfo : EIATTR_KPARAM_INFO
	.align		4
.L_165:
        /*0028*/ 	.byte	0x04, 0x17
        /*002a*/ 	.short	(.L_167 - .L_166)
.L_166:
        /*002c*/ 	.word	0x00000000
        /*0030*/ 	.short	0x0000
        /*0032*/ 	.short	0x0000
        /*0034*/ 	.byte	0x00, 0xf5, 0x21, 0x00


	//----- nvinfo : EIATTR_SPARSE_MMA_MASK
	.align		4
.L_167:
        /*0038*/ 	.byte	0x03, 0x50
        /*003a*/ 	.short	0x0000


	//----- nvinfo : EIATTR_MAXREG_COUNT
	.align		4
        /*003c*/ 	.byte	0x03, 0x1b
        /*003e*/ 	.short	0x00ff


	//----- nvinfo : EIATTR_NUM_BARRIERS
	.align		4
        /*0040*/ 	.byte	0x02, 0x4c
        /*0042*/ 	.byte	0x01
	.zero		1


	//----- nvinfo : EIATTR_MERCURY_ISA_VERSION
	.align		4
        /*0044*/ 	.byte	0x03, 0x5f
        /*0046*/ 	.short	0x0101


	//----- nvinfo : EIATTR_VRC_CTA_INIT_COUNT
	.align		4
        /*0048*/ 	.byte	0x02, 0x4a
	.zero		1
	.zero		1


	//----- nvinfo : EIATTR_EXIT_INSTR_OFFSETS
	.align		4
        /*004c*/ 	.byte	0x04, 0x1c
        /*004e*/ 	.short	(.L_169 - .L_168)


	//   ....[0]....
.L_168:
        /*0050*/ 	.word	0x000002a0


	//   ....[1]....
        /*0054*/ 	.word	0x00000310


	//----- nvinfo : EIATTR_CRS_STACK_SIZE
	.align		4
.L_169:
        /*0058*/ 	.byte	0x04, 0x1e
        /*005a*/ 	.short	(.L_171 - .L_170)
.L_170:
        /*005c*/ 	.word	0x00000000


	//----- nvinfo : EIATTR_CBANK_PARAM_SIZE
	.align		4
.L_171:
        /*0060*/ 	.byte	0x03, 0x19
        /*0062*/ 	.short	0x0014


	//----- nvinfo : EIATTR_PARAM_CBANK
	.align		4
        /*0064*/ 	.byte	0x04, 0x0a
        /*0066*/ 	.short	(.L_173 - .L_172)
	.align		4
.L_172:
        /*0068*/ 	.word	index@(.nv.constant0.find_max)
        /*006c*/ 	.short	0x0380
        /*006e*/ 	.short	0x0014


	//----- nvinfo : EIATTR_SW_WAR
	.align		4
.L_173:
        /*0070*/ 	.byte	0x04, 0x36
        /*0072*/ 	.short	(.L_175 - .L_174)
.L_174:
        /*0074*/ 	.word	0x00000008
.L_175:


//--------------------- .nv.info.normalize_mobility --------------------------
	.section	.nv.info.normalize_mobility,"",@"SHT_CUDA_INFO"
	.sectionflags	@""
	.align	4


	//----- nvinfo : EIATTR_CUDA_API_VERSION
	.align		4
        /*0000*/ 	.byte	0x04, 0x37
        /*0002*/ 	.short	(.L_177 - .L_176)
.L_176:
        /*0004*/ 	.word	0x00000082


	//----- nvinfo : EIATTR_KPARAM_INFO
	.align		4
.L_177:
        /*0008*/ 	.byte	0x04, 0x17
        /*000a*/ 	.short	(.L_179 - .L_178)
.L_178:
        /*000c*/ 	.word	0x00000000
        /*0010*/ 	.short	0x0002
        /*0012*/ 	.short	0x0010
        /*0014*/ 	.byte	0x00, 0xf0, 0x11, 0x00


	//----- nvinfo : EIATTR_KPARAM_INFO
	.align		4
.L_179:
        /*0018*/ 	.byte	0x04, 0x17
        /*001a*/ 	.short	(.L_181 - .L_180)
.L_180:
        /*001c*/ 	.word	0x00000000
        /*0020*/ 	.short	0x0001
        /*0022*/ 	.short	0x0008
        /*0024*/ 	.byte	0x00, 0xf5, 0x21, 0x00


	//----- nvinfo : EIATTR_KPARAM_INFO
	.align		4
.L_181:
        /*0028*/ 	.byte	0x04, 0x17
        /*002a*/ 	.short	(.L_183 - .L_182)
.L_182:
        /*002c*/ 	.word	0x00000000
        /*0030*/ 	.short	0x0000
        /*0032*/ 	.short	0x0000
        /*0034*/ 	.byte	0x00, 0xf5, 0x21, 0x00


	//----- nvinfo : EIATTR_SPARSE_MMA_MASK
	.align		4
.L_183:
        /*0038*/ 	.byte	0x03, 0x50
        /*003a*/ 	.short	0x0000


	//----- nvinfo : EIATTR_MAXREG_COUNT
	.align		4
        /*003c*/ 	.byte	0x03, 0x1b
        /*003e*/ 	.short	0x00ff


	//----- nvinfo : EIATTR_MERCURY_ISA_VERSION
	.align		4
        /*0040*/ 	.byte	0x03, 0x5f
        /*0042*/ 	.short	0x0101


	//----- nvinfo : EIATTR_VRC_CTA_INIT_COUNT
	.align		4
        /*0044*/ 	.byte	0x02, 0x4a
	.zero		1
	.zero		1


	//----- nvinfo : EIATTR_EXIT_INSTR_OFFSETS
	.align		4
        /*0048*/ 	.byte	0x04, 0x1c
        /*004a*/ 	.short	(.L_185 - .L_184)


	//   ....[0]....
.L_184:
        /*004c*/ 	.word	0x00000070


	//   ....[1]....
        /*0050*/ 	.word	0x000000c0


	//   ....[2]....
        /*0054*/ 	.word	0x000001e0


	//----- nvinfo : EIATTR_CRS_STACK_SIZE
	.align		4
.L_185:
        /*0058*/ 	.byte	0x04, 0x1e
        /*005a*/ 	.short	(.L_187 - .L_186)
.L_186:
        /*005c*/ 	.word	0x00000000


	//----- nvinfo : EIATTR_CBANK_PARAM_SIZE
	.align		4
.L_187:
        /*0060*/ 	.byte	0x03, 0x19
        /*0062*/ 	.short	0x0014


	//----- nvinfo : EIATTR_PARAM_CBANK
	.align		4
        /*0064*/ 	.byte	0x04, 0x0a
        /*0066*/ 	.short	(.L_189 - .L_188)
	.align		4
.L_188:
        /*0068*/ 	.word	index@(.nv.constant0.normalize_mobility)
        /*006c*/ 	.short	0x0380
        /*006e*/ 	.short	0x0014


	//----- nvinfo : EIATTR_SW_WAR
	.align		4
.L_189:
        /*0070*/ 	.byte	0x04, 0x36
        /*0072*/ 	.short	(.L_191 - .L_190)
.L_190:
        /*0074*/ 	.word	0x00000008
.L_191:


//--------------------- .nv.info.compute_residue_mobility --------------------------
	.section	.nv.info.compute_residue_mobility,"",@"SHT_CUDA_INFO"
	.sectionflags	@""
	.align	4


	//----- nvinfo : EIATTR_CUDA_API_VERSION
	.align		4
        /*0000*/ 	.byte	0x04, 0x37
        /*0002*/ 	.short	(.L_193 - .L_192)
.L_192:
        /*0004*/ 	.word	0x00000082


	//----- nvinfo : EIATTR_KPARAM_INFO
	.align		4
.L_193:
        /*0008*/ 	.byte	0x04, 0x17
        /*000a*/ 	.short	(.L_195 - .L_194)
.L_194:
        /*000c*/ 	.word	0x00000000
        /*0010*/ 	.short	0x0005
        /*0012*/ 	.short	0x0020
        /*0014*/ 	.byte	0x00, 0xf0, 0x11, 0x00


	//----- nvinfo : EIATTR_KPARAM_INFO
	.align		4
.L_195:
        /*0018*/ 	.byte	0x04, 0x17
        /*001a*/ 	.short	(.L_197 - .L_196)
.L_196:
        /*001c*/ 	.word	0x00000000
        /*0020*/ 	.short	0x0004
        /*0022*/ 	.short	0x001c
        /*0024*/ 	.byte	0x00, 0xf0, 0x11, 0x00


	//----- nvinfo : EIATTR_KPARAM_INFO
	.align		4
.L_197:
        /*0028*/ 	.byte	0x04, 0x17
        /*002a*/ 	.short	(.L_199 - .L_198)
.L_198:
        /*002c*/ 	.word	0x00000000
        /*0030*/ 	.short	0x0003
        /*0032*/ 	.short	0x0018
        /*0034*/ 	.byte	0x00, 0xf0, 0x11, 0x00


	//----- nvinfo : EIATTR_KPARAM_INFO
	.align		4
.L_199:
        /*0038*/ 	.byte	0x04, 0x17
        /*003a*/ 	.short	(.L_201 - .L_200)
.L_200:
        /*003c*/ 	.word	0x00000000
        /*0040*/ 	.short	0x0002
        /*0042*/ 	.short	0x0010
        /*0044*/ 	.byte	0x00, 0xf5, 0x21, 0x00


	//----- nvinfo : EIATTR_KPARAM_INFO
	.align		4
.L_201:
        /*0048*/ 	.byte	0x04, 0x17
        /*004a*/ 	.short	(.L_203 - .L_202)
.L_202:
        /*004c*/ 	.word	0x00000000
        /*0050*/ 	.short	0x0001
        /*0052*/ 	.short	0x0008
        /*0054*/ 	.byte	0x00, 0xf5, 0x21, 0x00


	//----- nvinfo : EIATTR_KPARAM_INFO
	.align		4
.L_203:
        /*0058*/ 	.byte	0x04, 0x17
        /*005a*/ 	.short	(.L_205 - .L_204)
.L_204:
        /*005c*/ 	.word	0x00000000
        /*0060*/ 	.short	0x0000
        /*0062*/ 	.short	0x0000
        /*0064*/ 	.byte	0x00, 0xf5, 0x21, 0x00


	//----- nvinfo : EIATTR_SPARSE_MMA_MASK
	.align		4
.L_205:
        /*0068*/ 	.byte	0x03, 0x50
        /*006a*/ 	.short	0x0000


	//----- nvinfo : EIATTR_MAXREG_COUNT
	.align		4
        /*006c*/ 	.byte	0x03, 0x1b
        /*006e*/ 	.short	0x00ff


	//----- nvinfo : EIATTR_MERCURY_ISA_VERSION
	.align		4
        /*0070*/ 	.byte	0x03, 0x5f
        /*0072*/ 	.short	0x0101


	//----- nvinfo : EIATTR_VRC_CTA_INIT_COUNT
	.align		4
        /*0074*/ 	.byte	0x02, 0x4a
	.zero		1
	.zero		1


	//----- nvinfo : EIATTR_EXIT_INSTR_OFFSETS
	.align		4
        /*0078*/ 	.byte	0x04, 0x1c
        /*007a*/ 	.short	(.L_207 - .L_206)


	//   ....[0]....
.L_206:
        /*007c*/ 	.word	0x00000070


	//   ....[1]....
        /*0080*/ 	.word	0x00001040


	//----- nvinfo : EIATTR_CRS_STACK_SIZE
	.align		4
.L_207:
        /*0084*/ 	.byte	0x04, 0x1e
        /*0086*/ 	.short	(.L_209 - .L_208)
.L_208:
        /*0088*/ 	.word	0x00000000


	//----- nvinfo : EIATTR_CBANK_PARAM_SIZE
	.align		4
.L_209:
        /*008c*/ 	.byte	0x03, 0x19
        /*008e*/ 	.short	0x0024


	//----- nvinfo : EIATTR_PARAM_CBANK
	.align		4
        /*0090*/ 	.byte	0x04, 0x0a
        /*0092*/ 	.short	(.L_211 - .L_210)
	.align		4
.L_210:
        /*0094*/ 	.word	index@(.nv.constant0.compute_residue_mobility)
        /*0098*/ 	.short	0x0380
        /*009a*/ 	.short	0x0024


	//----- nvinfo : EIATTR_SW_WAR
	.align		4
.L_211:
        /*009c*/ 	.byte	0x04, 0x36
        /*009e*/ 	.short	(.L_213 - .L_212)
.L_212:
        /*00a0*/ 	.word	0x00000008
.L_213:


//--------------------- .nv.info.deflate_matrix   --------------------------
	.section	.nv.info.deflate_matrix,"",@"SHT_CUDA_INFO"
	.sectionflags	@""
	.align	4


	//----- nvinfo : EIATTR_CUDA_API_VERSION
	.align		4
        /*0000*/ 	.byte	0x04, 0x37
        /*0002*/ 	.short	(.L_215 - .L_214)
.L_214:
        /*0004*/ 	.word	0x00000082


	//----- nvinfo : EIATTR_KPARAM_INFO
	.align		4
.L_215:
        /*0008*/ 	.byte	0x04, 0x17
        /*000a*/ 	.short	(.L_217 - .L_216)
.L_216:
        /*000c*/ 	.word	0x00000000
        /*0010*/ 	.short	0x0003
        /*0012*/ 	.short	0x0014
        /*0014*/ 	.byte	0x00, 0xf0, 0x11, 0x00


	//----- nvinfo : EIATTR_KPARAM_INFO
	.align		4
.L_217:
        /*0018*/ 	.byte	0x04, 0x17
        /*001a*/ 	.short	(.L_219 - .L_218)
.L_218:
        /*001c*/ 	.word	0x00000000
        /*0020*/ 	.short	0x0002
        /*0022*/ 	.short	0x0010
        /*0024*/ 	.byte	0x00, 0xf0, 0x11, 0x00


	//----- nvinfo : EIATTR_KPARAM_INFO
	.align		4
.L_219:
        /*0028*/ 	.byte	0x04, 0x17
        /*002a*/ 	.short	(.L_221 - .L_220)
.L_220:
        /*002c*/ 	.word	0x00000000
        /*0030*/ 	.short	0x0001
        /*0032*/ 	.short	0x0008
        /*0034*/ 	.byte	0x00, 0xf5, 0x21, 0x00


	//----- nvinfo : EIATTR_KPARAM_INFO
	.align		4
.L_221:
        /*0038*/ 	.byte	0x04, 0x17
        /*003a*/ 	.short	(.L_223 - .L_222)
.L_222:
        /*003c*/ 	.word	0x00000000
        /*0040*/ 	.short	0x0000
        /*0042*/ 	.short	0x0000
        /*0044*/ 	.byte	0x00, 0xf5, 0x21, 0x00


	//----- nvinfo : EIATTR_SPARSE_MMA_MASK
	.align		4
.L_223:
        /*0048*/ 	.byte	0x03, 0x50
        /*004a*/ 	.short	0x0000


	//----- nvinfo : EIATTR_MAXREG_COUNT
	.align		4
        /*004c*/ 	.byte	0x03, 0x1b
        /*004e*/ 	.short	0x00ff


	//----- nvinfo : EIATTR_MERCURY_ISA_VERSION
	.align		4
        /*0050*/ 	.byte	0x03, 0x5f
        /*0052*/ 	.short	0x0101


	//----- nvinfo : EIATTR_VRC_CTA_INIT_COUNT
	.align		4
        /*0054*/ 	.byte	0x02, 0x4a
	.zero		1
	.zero		1


	//----- nvinfo : EIATTR_EXIT_INSTR_OFFSETS
	.align		4
        /*0058*/ 	.byte	0x04, 0x1c
        /*005a*/ 	.short	(.L_225 - .L_224)


	//   ....[0]....
.L_224:
        /*005c*/ 	.word	0x00000090


	//   ....[1]....
        /*0060*/ 	.word	0x00000170


	//----- nvinfo : EIATTR_CBANK_PARAM_SIZE
	.align		4
.L_225:
        /*0064*/ 	.byte	0x03, 0x19
        /*0066*/ 	.short	0x0018


	//----- nvinfo : EIATTR_PARAM_CBANK
	.align		4
        /*0068*/ 	.byte	0x04, 0x0a
        /*006a*/ 	.short	(.L_227 - .L_226)
	.align		4
.L_226:
        /*006c*/ 	.word	index@(.nv.constant0.deflate_matrix)
        /*0070*/ 	.short	0x0380
        /*0072*/ 	.short	0x0018


	//----- nvinfo : EIATTR_SW_WAR
	.align		4
.L_227:
        /*0074*/ 	.byte	0x04, 0x36
        /*0076*/ 	.short	(.L_229 - .L_228)
.L_228:
        /*0078*/ 	.word	0x00000008
.L_229:


//--------------------- .nv.info.vector_axpy      --------------------------
	.section	.nv.info.vector_axpy,"",@"SHT_CUDA_INFO"
	.sectionflags	@""
	.align	4


	//----- nvinfo : EIATTR_CUDA_API_VERSION
	.align		4
        /*0000*/ 	.byte	0x04, 0x37
        /*0002*/ 	.short	(.L_231 - .L_230)
.L_230:
        /*0004*/ 	.word	0x00000082


	//----- nvinfo : EIATTR_KPARAM_INFO
	.align		4
.L_231:
        /*0008*/ 	.byte	0x04, 0x17
        /*000a*/ 	.short	(.L_233 - .L_232)
.L_232:
        /*000c*/ 	.word	0x00000000
        /*0010*/ 	.short	0x0003
        /*0012*/ 	.short	0x0018
        /*0014*/ 	.byte	0x00, 0xf0, 0x11, 0x00


	//----- nvinfo : EIATTR_KPARAM_INFO
	.align		4
.L_233:
        /*0018*/ 	.byte	0x04, 0x17
        /*001a*/ 	.short	(.L_235 - .L_234)
.L_234:
        /*001c*/ 	.word	0x00000000
        /*0020*/ 	.short	0x0002
        /*0022*/ 	.short	0x0010
        /*0024*/ 	.byte	0x00, 0xf5, 0x21, 0x00


	//----- nvinfo : EIATTR_KPARAM_INFO
	.align		4
.L_235:
        /*0028*/ 	.byte	0x04, 0x17
        /*002a*/ 	.short	(.L_237 - .L_236)
.L_236:
        /*002c*/ 	.word	0x00000000
        /*0030*/ 	.short	0x0001
        /*0032*/ 	.short	0x0008
        /*0034*/ 	.byte	0x00, 0xf5, 0x21, 0x00


	//----- nvinfo : EIATTR_KPARAM_INFO
	.align		4
.L_237:
        /*0038*/ 	.byte	0x04, 0x17
        /*003a*/ 	.short	(.L_239 - .L_238)
.L_238:
        /*003c*/ 	.word	0x00000000
        /*0040*/ 	.short	0x0000
        /*0042*/ 	.short	0x0000
        /*0044*/ 	.byte	0x00, 0xf0, 0x11, 0x00


	//----- nvinfo : EIATTR_SPARSE_MMA_MASK
	.align		4
.L_239:
        /*0048*/ 	.byte	0x03, 0x50
        /*004a*/ 	.short	0x0000


	//----- nvinfo : EIATTR_MAXREG_COUNT
	.align		4
        /*004c*/ 	.byte	0x03, 0x1b
        /*004e*/ 	.short	0x00ff


	//----- nvinfo : EIATTR_MERCURY_ISA_VERSION
	.align		4
        /*0050*/ 	.byte	0x03, 0x5f
        /*0052*/ 	.short	0x0101


	//----- nvinfo : EIATTR_VRC_CTA_INIT_COUNT
	.align		4
        /*0054*/ 	.byte	0x02, 0x4a
	.zero		1
	.zero		1


	//----- nvinfo : EIATTR_EXIT_INSTR_OFFSETS
	.align		4
        /*0058*/ 	.byte	0x04, 0x1c
        /*005a*/ 	.short	(.L_241 - .L_240)


	//   ....[0]....
.L_240:
        /*005c*/ 	.word	0x00000070


	//   ....[1]....
        /*0060*/ 	.word	0x00000120


	//----- nvinfo : EIATTR_CBANK_PARAM_SIZE
	.align		4
.L_241:
        /*0064*/ 	.byte	0x03, 0x19
        /*0066*/ 	.short	0x001c


	//----- nvinfo : EIATTR_PARAM_CBANK
	.align		4
        /*0068*/ 	.byte	0x04, 0x0a
        /*006a*/ 	.short	(.L_243 - .L_242)
	.align		4
.L_242:
        /*006c*/ 	.word	index@(.nv.constant0.vector_axpy)
        /*0070*/ 	.short	0x0380
        /*0072*/ 	.short	0x001c


	//----- nvinfo : EIATTR_SW_WAR
	.align		4
.L_243:
        /*0074*/ 	.byte	0x04, 0x36
        /*0076*/ 	.short	(.L_245 - .L_244)
.L_244:
        /*0078*/ 	.word	0x00000008
.L_245:


//--------------------- .nv.info.vector_normalize --------------------------
	.section	.nv.info.vector_normalize,"",@"SHT_CUDA_INFO"
	.sectionflags	@""
	.align	4


	//----- nvinfo : EIATTR_CUDA_API_VERSION
	.align		4
        /*0000*/ 	.byte	0x04, 0x37
        /*0002*/ 	.short	(.L_247 - .L_246)
.L_246:
        /*0004*/ 	.word	0x00000082


	//----- nvinfo : EIATTR_KPARAM_INFO
	.align		4
.L_247:
        /*0008*/ 	.byte	0x04, 0x17
        /*000a*/ 	.short	(.L_249 - .L_248)
.L_248:
        /*000c*/ 	.word	0x00000000
        /*0010*/ 	.short	0x0002
        /*0012*/ 	.short	0x0010
        /*0014*/ 	.byte	0x00, 0xf0, 0x11, 0x00


	//----- nvinfo : EIATTR_KPARAM_INFO
	.align		4
.L_249:
        /*0018*/ 	.byte	0x04, 0x17
        /*001a*/ 	.short	(.L_251 - .L_250)
.L_250:
        /*001c*/ 	.word	0x00000000
        /*0020*/ 	.short	0x0001
        /*0022*/ 	.short	0x0008
        /*0024*/ 	.byte	0x00, 0xf5, 0x21, 0x00


	//----- nvinfo : EIATTR_KPARAM_INFO
	.align		4
.L_251:
        /*0028*/ 	.byte	0x04, 0x17
        /*002a*/ 	.short	(.L_253 - .L_252)
.L_252:
        /*002c*/ 	.word	0x00000000
        /*0030*/ 	.short	0x0000
        /*0032*/ 	.short	0x0000
        /*0034*/ 	.byte	0x00, 0xf5, 0x21, 0x00


	//----- nvinfo : EIATTR_SPARSE_MMA_MASK
	.align		4
.L_253:
        /*0038*/ 	.byte	0x03, 0x50
        /*003a*/ 	.short	0x0000


	//----- nvinfo : EIATTR_MAXREG_COUNT
	.align		4
        /*003c*/ 	.byte	0x03, 0x1b
        /*003e*/ 	.short	0x00ff


	//----- nvinfo : EIATTR_MERCURY_ISA_VERSION
	.align		4
        /*0040*/ 	.byte	0x03, 0x5f
        /*0042*/ 	.short	0x0101


	//----- nvinfo : EIATTR_VRC_CTA_INIT_COUNT
	.align		4
        /*0044*/ 	.byte	0x02, 0x4a
	.zero		1
	.zero		1


	//----- nvinfo : EIATTR_EXIT_INSTR_OFFSETS
	.align		4
        /*0048*/ 	.byte	0x04, 0x1c
        /*004a*/ 	.short	(.L_255 - .L_254)


	//   ....[0]....
.L_254:
        /*004c*/ 	.word	0x00000160


	//   ....[1]....
        /*0050*/ 	.word	0x000002a0


	//----- nvinfo : EIATTR_CRS_STACK_SIZE
	.align		4
.L_255:
        /*0054*/ 	.byte	0x04, 0x1e
        /*0056*/ 	.short	(.L_257 - .L_256)
.L_256:
        /*0058*/ 	.word	0x00000000


	//----- nvinfo : EIATTR_CBANK_PARAM_SIZE
	.align		4
.L_257:
        /*005c*/ 	.byte	0x03, 0x19
        /*005e*/ 	.short	0x0014


	//----- nvinfo : EIATTR_PARAM_CBANK
	.align		4
        /*0060*/ 	.byte	0x04, 0x0a
        /*0062*/ 	.short	(.L_259 - .L_258)
	.align		4
.L_258:
        /*0064*/ 	.word	index@(.nv.constant0.vector_normalize)
        /*0068*/ 	.short	0x0380
        /*006a*/ 	.short	0x0014


	//----- nvinfo : EIATTR_SW_WAR
	.align		4
.L_259:
        /*006c*/ 	.byte	0x04, 0x36
        /*006e*/ 	.short	(.L_261 - .L_260)
.L_260:
        /*0070*/ 	.word	0x00000008
.L_261:


//--------------------- .nv.info.vector_dot       --------------------------
	.section	.nv.info.vector_dot,"",@"SHT_CUDA_INFO"
	.sectionflags	@""
	.align	4


	//----- nvinfo : EIATTR_CUDA_API_VERSION
	.align		4
        /*0000*/ 	.byte	0x04, 0x37
        /*0002*/ 	.short	(.L_263 - .L_262)
.L_262:
        /*0004*/ 	.word	0x00000082


	//----- nvinfo : EIATTR_KPARAM_INFO
	.align		4
.L_263:
        /*0008*/ 	.byte	0x04, 0x17
        /*000a*/ 	.short	(.L_265 - .L_264)
.L_264:
        /*000c*/ 	.word	0x00000000
        /*0010*/ 	.short	0x0003
        /*0012*/ 	.short	0x0018
        /*0014*/ 	.byte	0x00, 0xf0, 0x11, 0x00


	//----- nvinfo : EIATTR_KPARAM_INFO
	.align		4
.L_265:
        /*0018*/ 	.byte	0x04, 0x17
        /*001a*/ 	.short	(.L_267 - .L_266)
.L_266:
        /*001c*/ 	.word	0x00000000
        /*0020*/ 	.short	0x0002
        /*0022*/ 	.short	0x0010
        /*0024*/ 	.byte	0x00, 0xf5, 0x21, 0x00


	//----- nvinfo : EIATTR_KPARAM_INFO
	.align		4
.L_267:
        /*0028*/ 	.byte	0x04, 0x17
        /*002a*/ 	.short	(.L_269 - .L_268)
.L_268:
        /*002c*/ 	.word	0x00000000
        /*0030*/ 	.short	0x0001
        /*0032*/ 	.short	0x0008
        /*0034*/ 	.byte	0x00, 0xf5, 0x21, 0x00


	//----- nvinfo : EIATTR_KPARAM_INFO
	.align		4
.L_269:
        /*0038*/ 	.byte	0x04, 0x17
        /*003a*/ 	.short	(.L_271 - .L_270)
.L_270:
        /*003c*/ 	.word	0x00000000
        /*0040*/ 	.short	0x0000
        /*0042*/ 	.short	0x0000
        /*0044*/ 	.byte	0x00, 0xf5, 0x21, 0x00


	//----- nvinfo : EIATTR_SPARSE_MMA_MASK
	.align		4
.L_271:
        /*0048*/ 	.byte	0x03, 0x50
        /*004a*/ 	.short	0x0000


	//----- nvinfo : EIATTR_MAXREG_COUNT
	.align		4
        /*004c*/ 	.byte	0x03, 0x1b
        /*004e*/ 	.short	0x00ff


	//----- nvinfo : EIATTR_NUM_BARRIERS
	.align		4
        /*0050*/ 	.byte	0x02, 0x4c
        /*0052*/ 	.byte	0x01
	.zero		1


	//----- nvinfo : EIATTR_MERCURY_ISA_VERSION
	.align		4
        /*0054*/ 	.byte	0x03, 0x5f
        /*0056*/ 	.short	0x0101


	//----- nvinfo : EIATTR_VRC_CTA_INIT_COUNT
	.align		4
        /*0058*/ 	.byte	0x02, 0x4a
	.zero		1
	.zero		1


	//----- nvinfo : EIATTR_EXIT_INSTR_OFFSETS
	.align		4
        /*005c*/ 	.byte	0x04, 0x1c
        /*005e*/ 	.short	(.L_273 - .L_272)


	//   ....[0]....
.L_272:
        /*0060*/ 	.word	0x000002d0


	//   ....[1]....
        /*0064*/ 	.word	0x00000340


	//----- nvinfo : EIATTR_CRS_STACK_SIZE
	.align		4
.L_273:
        /*0068*/ 	.byte	0x04, 0x1e
        /*006a*/ 	.short	(.L_275 - .L_274)
.L_274:
        /*006c*/ 	.word	0x00000000


	//----- nvinfo : EIATTR_CBANK_PARAM_SIZE
	.align		4
.L_275:
        /*0070*/ 	.byte	0x03, 0x19
        /*0072*/ 	.short	0x001c


	//----- nvinfo : EIATTR_PARAM_CBANK
	.align		4
        /*0074*/ 	.byte	0x04, 0x0a
        /*0076*/ 	.short	(.L_277 - .L_276)
	.align		4
.L_276:
        /*0078*/ 	.word	index@(.nv.constant0.vector_dot)
        /*007c*/ 	.short	0x0380
        /*007e*/ 	.short	0x001c


	//----- nvinfo : EIATTR_SW_WAR
	.align		4
.L_277:
        /*0080*/ 	.byte	0x04, 0x36
        /*0082*/ 	.short	(.L_279 - .L_278)
.L_278:
        /*0084*/ 	.word	0x00000008
.L_279:


//--------------------- .nv.info.hessian_matvec   --------------------------
	.section	.nv.info.hessian_matvec,"",@"SHT_CUDA_INFO"
	.sectionflags	@""
	.align	4


	//----- nvinfo : EIATTR_CUDA_API_VERSION
	.align		4
        /*0000*/ 	.byte	0x04, 0x37
        /*0002*/ 	.short	(.L_281 - .L_280)
.L_280:
        /*0004*/ 	.word	0x00000082


	//----- nvinfo : EIATTR_KPARAM_INFO
	.align		4
.L_281:
        /*0008*/ 	.byte	0x04, 0x17
        /*000a*/ 	.short	(.L_283 - .L_282)
.L_282:
        /*000c*/ 	.word	0x00000000
        /*0010*/ 	.short	0x0004
        /*0012*/ 	.short	0x001c
        /*0014*/ 	.byte	0x00, 0xf0, 0x11, 0x00


	//----- nvinfo : EIATTR_KPARAM_INFO
	.align		4
.L_283:
        /*0018*/ 	.byte	0x04, 0x17
        /*001a*/ 	.short	(.L_285 - .L_284)
.L_284:
        /*001c*/ 	.word	0x00000000
        /*0020*/ 	.short	0x0003
        /*0022*/ 	.short	0x0018
        /*0024*/ 	.byte	0x00, 0xf0, 0x11, 0x00


	//----- nvinfo : EIATTR_KPARAM_INFO
	.align		4
.L_285:
        /*0028*/ 	.byte	0x04, 0x17
        /*002a*/ 	.short	(.L_287 - .L_286)
.L_286:
        /*002c*/ 	.word	0x00000000
        /*0030*/ 	.short	0x0002
        /*0032*/ 	.short	0x0010
        /*0034*/ 	.byte	0x00, 0xf5, 0x21, 0x00


	//----- nvinfo : EIATTR_KPARAM_INFO
	.align		4
.L_287:
        /*0038*/ 	.byte	0x04, 0x17
        /*003a*/ 	.short	(.L_289 - .L_288)
.L_288:
        /*003c*/ 	.word	0x00000000
        /*0040*/ 	.short	0x0001
        /*0042*/ 	.short	0x0008
        /*0044*/ 	.byte	0x00, 0xf5, 0x21, 0x00


	//----- nvinfo : EIATTR_KPARAM_INFO
	.align		4
.L_289:
        /*0048*/ 	.byte	0x04, 0x17
        /*004a*/ 	.short	(.L_291 - .L_290)
.L_290:
        /*004c*/ 	.word	0x00000000
        /*0050*/ 	.short	0x0000
        /*0052*/ 	.short	0x0000
        /*0054*/ 	.byte	0x00, 0xf5, 0x21, 0x00


	//----- nvinfo : EIATTR_SPARSE_MMA_MASK
	.align		4
.L_291:
        /*0058*/ 	.byte	0x03, 0x50
        /*005a*/ 	.short	0x0000


	//----- nvinfo : EIATTR_MAXREG_COUNT
	.align		4
        /*005c*/ 	.byte	0x03, 0x1b
        /*005e*/ 	.short	0x00ff


	//----- nvinfo : EIATTR_NUM_BARRIERS
	.align		4
        /*0060*/ 	.byte	0x02, 0x4c
        /*0062*/ 	.byte	0x01
	.zero		1


	//----- nvinfo : EIATTR_MERCURY_ISA_VERSION
	.align		4
        /*0064*/ 	.byte	0x03, 0x5f
        /*0066*/ 	.short	0x0101


	//----- nvinfo : EIATTR_VRC_CTA_INIT_COUNT
	.align		4
        /*0068*/ 	.byte	0x02, 0x4a
	.zero		1
	.zero		1


	//----- nvinfo : EIATTR_EXIT_INSTR_OFFSETS
	.align		4
        /*006c*/ 	.byte	0x04, 0x1c
        /*006e*/ 	.short	(.L_293 - .L_292)


	//   ....[0]....
.L_292:
        /*0070*/ 	.word	0x00000040


	//   ....[1]....
        /*0074*/ 	.word	0x00000330


	//   ....[2]....
        /*0078*/ 	.word	0x000003b0


	//----- nvinfo : EIATTR_CRS_STACK_SIZE
	.align		4
.L_293:
        /*007c*/ 	.byte	0x04, 0x1e
        /*007e*/ 	.short	(.L_295 - .L_294)
.L_294:
        /*0080*/ 	.word	0x00000000


	//----- nvinfo : EIATTR_CBANK_PARAM_SIZE
	.align		4
.L_295:
        /*0084*/ 	.byte	0x03, 0x19
        /*0086*/ 	.short	0x0020


	//----- nvinfo : EIATTR_PARAM_CBANK
	.align		4
        /*0088*/ 	.byte	0x04, 0x0a
        /*008a*/ 	.short	(.L_297 - .L_296)
	.align		4
.L_296:
        /*008c*/ 	.word	index@(.nv.constant0.hessian_matvec)
        /*0090*/ 	.short	0x0380
        /*0092*/ 	.short	0x0020


	//----- nvinfo : EIATTR_SW_WAR
	.align		4
.L_297:
        /*0094*/ 	.byte	0x04, 0x36
        /*0096*/ 	.short	(.L_299 - .L_298)
.L_298:
        /*0098*/ 	.word	0x00000008
.L_299:


//--------------------- .nv.callgraph             --------------------------
	.section	.nv.callgraph,"",@"SHT_CUDA_CALLGRAPH"
	.align	4
	.sectionentsize	8
	.align		4
        /*0000*/ 	.word	0x00000000
	.align		4
        /*0004*/ 	.word	0xffffffff
	.align		4
        /*0008*/ 	.word	0x00000000
	.align		4
        /*000c*/ 	.word	0xfffffffe
	.align		4
        /*0010*/ 	.word	0x00000000
	.align		4
        /*0014*/ 	.word	0xfffffffd
	.align		4
        /*0018*/ 	.word	0x00000000
	.align		4
        /*001c*/ 	.word	0xfffffffc


//--------------------- .text.copy_and_normalize  --------------------------
	.section	.text.copy_and_normalize,"ax",@progbits
	.align	128
        .global         copy_and_normalize
        .type           copy_and_normalize,@function
        .size           copy_and_normalize,(.L_x_115 - copy_and_normalize)
        .other          copy_and_normalize,@"STO_CUDA_ENTRY STV_DEFAULT"
copy_and_normalize:
.text.copy_and_normalize:
[----:B------:R-:W-:Y:S08]  /*0000*/  LDC R1, c[0x0][0x37c] ;  /* 0x0000df00ff017b82 */ /* 0x000ff00000000800 */
[----:B------:R-:W0:Y:S01]  /*0010*/  LDC.64 R2, c[0x0][0x390] ;  /* 0x0000e400ff027b82 */ /* 0x000e220000000a00 */
[----:B------:R-:W0:Y:S02]  /*0020*/  LDCU.64 UR4, c[0x0][0x358] ;  /* 0x00006b00ff0477ac */ /* 0x000e240008000a00 */
[----:B0-----:R-:W2:Y:S02]  /*0030*/  LDG.E.CONSTANT R0, desc[UR4][R2.64] ;  /* 0x0000000402007981 */ /* 0x001ea4000c1e9900 */
[----:B--2---:R-:W-:Y:S01]  /*0040*/  VIADD R4, R0, 0xf3000000 ;  /* 0xf300000000047836 */ /* 0x004fe20000000000 */
[----:B------:R0:W1:Y:S04]  /*0050*/  MUFU.RSQ R5, R0 ;  /* 0x0000000000057308 */ /* 0x0000680000001400 */
[----:B------:R-:W-:-:S13]  /*0060*/  ISETP.GT.U32.AND P0, PT, R4, 0x727fffff, PT ;  /* 0x727fffff0400780c */ /* 0x000fda0003f04070 */
[----:B01----:R-:W-:Y:S05]  /*0070*/  @!P0 BRA `(.L_x_0) ;  /* 0x0000000000108947 */ /* 0x003fea0003800000 */
[----:B------:R-:W-:-:S07]  /*0080*/  MOV R4, 0xa0 ;  /* 0x000000a000047802 */ /* 0x000fce0000000f00 */
[----:B------:R-:W-:Y:S05]  /*0090*/  CALL.REL.NOINC `($__internal_0_$__cuda_sm20_sqrt_rn_f32_slowpath) ;  /* 0x00000000008c7944 */ /* 0x000fea0003c00000 */
[----:B------:R-:W-:Y:S01]  /*00a0*/  IMAD.MOV.U32 R3, RZ, RZ, R0 ;  /* 0x000000ffff037224 */ /* 0x000fe200078e0000 */
[----:B------:R-:W-:Y:S06]  /*00b0*/  BRA `(.L_x_1) ;  /* 0x0000000000107947 */ /* 0x000fec0003800000 */
.L_x_0:
[----:B------:R-:W-:Y:S01]  /*00c0*/  FMUL.FTZ R3, R0, R5 ;  /* 0x0000000500037220 */ /* 0x000fe20000410000 */
[----:B------:R-:W-:-:S03]  /*00d0*/  FMUL.FTZ R5, R5, 0.5 ;  /* 0x3f00000005057820 */ /* 0x000fc60000410000 */
[----:B------:R-:W-:-:S04]  /*00e0*/  FFMA R0, -R3, R3, R0 ;  /* 0x0000000303007223 */ /* 0x000fc80000000100 */
[----:B------:R-:W-:-:S07]  /*00f0*/  FFMA R3, R0, R5, R3 ;  /* 0x0000000500037223 */ /* 0x000fce0000000003 */
.L_x_1:
[----:B------:R-:W0:Y:S01]  /*0100*/  S2R R5, SR_TID.X ;  /* 0x0000000000057919 */ /* 0x000e220000002100 */
[----:B------:R-:W0:Y:S01]  /*0110*/  S2UR UR6, SR_CTAID.X ;  /* 0x00000000000679c3 */ /* 0x000e220000002500 */
[----:B------:R-:W1:Y:S07]  /*0120*/  LDCU UR7, c[0x0][0x398] ;  /* 0x00007300ff0777ac */ /* 0x000e6e0008000800 */
[----:B------:R-:W0:Y:S02]  /*0130*/  LDC R2, c[0x0][0x360] ;  /* 0x0000d800ff027b82 */ /* 0x000e240000000800 */
[----:B0-----:R-:W-:-:S05]  /*0140*/  IMAD R2, R2, UR6, R5 ;  /* 0x0000000602027c24 */ /* 0x001fca000f8e0205 */
[----:B-1----:R-:W-:-:S13]  /*0150*/  ISETP.GE.AND P0, PT, R2, UR7, PT ;  /* 0x0000000702007c0c */ /* 0x002fda000bf06270 */
[----:B------:R-:W-:Y:S05]  /*0160*/  @P0 EXIT ;  /* 0x000000000000094d */ /* 0x000fea0003800000 */
[----:B------:R-:W0:Y:S02]  /*0170*/  LDC.64 R4, c[0x0][0x380] ;  /* 0x0000e000ff047b82 */ /* 0x000e240000000a00 */
[----:B0-----:R-:W-:-:S05]  /*0180*/  IMAD.WIDE R4, R2, 0x4, R4 ;  /* 0x0000000402047825 */ /* 0x001fca00078e0204 */
[----:B------:R-:W2:Y:S01]  /*0190*/  LDG.E.CONSTANT R0, desc[UR4][R4.64] ;  /* 0x0000000404007981 */ /* 0x000ea2000c1e9900 */
[C---:B------:R-:W-:Y:S01]  /*01a0*/  FSETP.GEU.AND P0, PT, R3.reuse, 1.00000001335143196e-10, PT ;  /* 0x2edbe6ff0300780b */ /* 0x040fe20003f0e000 */
[----:B------:R-:W-:Y:S03]  /*01b0*/  BSSY.RECONVERGENT B0, `(.L_x_2) ;  /* 0x000000d000007945 */ /* 0x000fe60003800200 */
[----:B------:R-:W-:-:S04]  /*01c0*/  FSEL R9, R3, 1, P0 ;  /* 0x3f80000003097808 */ /* 0x000fc80000000000 */
[----:B------:R-:W0:Y:S02]  /*01d0*/  MUFU.RCP R3, R9 ;  /* 0x0000000900037308 */ /* 0x000e240000001000 */
[----:B0-----:R-:W-:-:S04]  /*01e0*/  FFMA R6, -R9, R3, 1 ;  /* 0x3f80000009067423 */ /* 0x001fc80000000103 */
[----:B------:R-:W-:Y:S02]  /*01f0*/  FFMA R3, R3, R6, R3 ;  /* 0x0000000603037223 */ /* 0x000fe40000000003 */
[----:B--2---:R-:W0:Y:S02]  /*0200*/  FCHK P0, R0, R9 ;  /* 0x0000000900007302 */ /* 0x004e240000000000 */
[----:B------:R-:W-:-:S04]  /*0210*/  FFMA R6, R0, R3, RZ ;  /* 0x0000000300067223 */ /* 0x000fc800000000ff */
[----:B------:R-:W-:-:S04]  /*0220*/  FFMA R7, -R9, R6, R0 ;  /* 0x0000000609077223 */ /* 0x000fc80000000100 */
[----:B------:R-:W-:Y:S01]  /*0230*/  FFMA R7, R3, R7, R6 ;  /* 0x0000000703077223 */ /* 0x000fe20000000006 */
[----:B0-----:R-:W-:Y:S06]  /*0240*/  @!P0 BRA `(.L_x_3) ;  /* 0x00000000000c8947 */ /* 0x001fec0003800000 */
[----:B------:R-:W-:-:S07]  /*0250*/  MOV R4, 0x270 ;  /* 0x0000027000047802 */ /* 0x000fce0000000f00 */
[----:B------:R-:W-:Y:S05]  /*0260*/  CALL.REL.NOINC `($__internal_1_$__cuda_sm3x_div_rn_noftz_f32_slowpath) ;  /* 0x0000000000787944 */ /* 0x000fea0003c00000 */
[----:B------:R-:W-:-:S07]  /*0270*/  IMAD.MOV.U32 R7, RZ, RZ, R0 ;  /* 0x000000ffff077224 */ /* 0x000fce00078e0000 */
.L_x_3:
[----:B------:R-:W-:Y:S05]  /*0280*/  BSYNC.RECONVERGENT B0 ;  /* 0x0000000000007941 */ /* 0x000fea0003800200 */
.L_x_2:
[----:B------:R-:W0:Y:S02]  /*0290*/  LDC.64 R4, c[0x0][0x388] ;  /* 0x0000e200ff047b82 */ /* 0x000e240000000a00 */
[----:B0-----:R-:W-:-:S05]  /*02a0*/  IMAD.WIDE R2, R2, 0x4, R4 ;  /* 0x0000000402027825 */ /* 0x001fca00078e0204 */
[----:B------:R-:W-:Y:S01]  /*02b0*/  STG.E desc[UR4][R2.64], R7 ;  /* 0x0000000702007986 */ /* 0x000fe2000c101904 */
[----:B------:R-:W-:Y:S05]  /*02c0*/  EXIT ;  /* 0x000000000000794d */ /* 0x000fea0003800000 */
        .weak           $__internal_0_$__cuda_sm20_sqrt_rn_f32_slowpath
        .type           $__internal_0_$__cuda_sm20_sqrt_rn_f32_slowpath,@function
        .size           $__internal_0_$__cuda_sm20_sqrt_rn_f32_slowpath,($__internal_1_$__cuda_sm3x_div_rn_noftz_f32_slowpath - $__internal_0_$__cuda_sm20_sqrt_rn_f32_slowpath)
$__internal_0_$__cuda_sm20_sqrt_rn_f32_slowpath:
[----:B------:R-:W-:-:S13]  /*02d0*/  LOP3.LUT P0, RZ, R0, 0x7fffffff, RZ, 0xc0, !PT ;  /* 0x7fffffff00ff7812 */ /* 0x000fda000780c0ff */
[----:B------:R-:W-:Y:S01]  /*02e0*/  @!P0 IMAD.MOV.U32 R2, RZ, RZ, R0 ;  /* 0x000000ffff028224 */ /* 0x000fe200078e0000 */
[----:B------:R-:W-:Y:S06]  /*02f0*/  @!P0 BRA `(.L_x_4) ;  /* 0x0000000000448947 */ /* 0x000fec0003800000 */
[----:B------:R-:W-:-:S13]  /*0300*/  FSETP.GEU.FTZ.AND P0, PT, R0, RZ, PT ;  /* 0x000000ff0000720b */ /* 0x000fda0003f1e000 */
[----:B------:R-:W-:Y:S01]  /*0310*/  @!P0 IMAD.MOV.U32 R2, RZ, RZ, 0x7fffffff ;  /* 0x7fffffffff028424 */ /* 0x000fe200078e00ff */
[----:B------:R-:W-:Y:S06]  /*0320*/  @!P0 BRA `(.L_x_4) ;  /* 0x0000000000388947 */ /* 0x000fec0003800000 */
[----:B------:R-:W-:-:S13]  /*0330*/  FSETP.GTU.FTZ.AND P0, PT, |R0|, +INF , PT ;  /* 0x7f8000000000780b */ /* 0x000fda0003f1c200 */
[----:B------:R-:W-:Y:S01]  /*0340*/  @P0 FADD.FTZ R2, R0, 1 ;  /* 0x3f80000000020421 */ /* 0x000fe20000010000 */
[----:B------:R-:W-:Y:S06]  /*0350*/  @P0 BRA `(.L_x_4) ;  /* 0x00000000002c0947 */ /* 0x000fec0003800000 */
[----:B------:R-:W-:-:S13]  /*0360*/  FSETP.NEU.FTZ.AND P0, PT, |R0|, +INF , PT ;  /* 0x7f8000000000780b */ /* 0x000fda0003f1d200 */
[----:B------:R-:W-:Y:S01]  /*0370*/  @!P0 IMAD.MOV.U32 R2, RZ, RZ, R0 ;  /* 0x000000ffff028224 */ /* 0x000fe200078e0000 */
[----:B------:R-:W-:Y:S06]  /*0380*/  @!P0 BRA `(.L_x_4) ;  /* 0x0000000000208947 */ /* 0x000fec0003800000 */
[----:B------:R-:W-:-:S04]  /*0390*/  FFMA R0, R0, 1.84467440737095516160e+19, RZ ;  /* 0x5f80000000007823 */ /* 0x000fc800000000ff */
[----:B------:R-:W0:Y:S02]  /*03a0*/  MUFU.RSQ R3, R0 ;  /* 0x0000000000037308 */ /* 0x000e240000001400 */
[----:B0-----:R-:W-:Y:S01]  /*03b0*/  FMUL.FTZ R5, R0, R3 ;  /* 0x0000000300057220 */ /* 0x001fe20000410000 */
[----:B------:R-:W-:-:S03]  /*03c0*/  FMUL.FTZ R3, R3, 0.5 ;  /* 0x3f00000003037820 */ /* 0x000fc60000410000 */
[----:B------:R-:W-:-:S04]  /*03d0*/  FADD.FTZ R2, -R5, -RZ ;  /* 0x800000ff05027221 */ /* 0x000fc80000010100 */
[----:B------:R-:W-:-:S04]  /*03e0*/  FFMA R2, R5, R2, R0 ;  /* 0x0000000205027223 */ /* 0x000fc80000000000 */
[----:B------:R-:W-:-:S04]  /*03f0*/  FFMA R2, R2, R3, R5 ;  /* 0x0000000302027223 */ /* 0x000fc80000000005 */
[----:B------:R-:W-:-:S07]  /*0400*/  FMUL.FTZ R2, R2, 2.3283064365386962891e-10 ;  /* 0x2f80000002027820 */ /* 0x000fce0000410000 */
.L_x_4:
[----:B------:R-:W-:Y:S01]  /*0410*/  IMAD.MOV.U32 R0, RZ, RZ, R2 ;  /* 0x000000ffff007224 */ /* 0x000fe200078e0002 */
[----:B------:R-:W-:Y:S01]  /*0420*/  MOV R2, R4 ;  /* 0x0000000400027202 */ /* 0x000fe20000000f00 */
[----:B------:R-:W-:-:S04]  /*0430*/  IMAD.MOV.U32 R3, RZ, RZ, 0x0 ;  /* 0x00000000ff037424 */ /* 0x000fc800078e00ff */
[----:B------:R-:W-:Y:S05]  /*0440*/  RET.REL.NODEC R2 `(copy_and_normalize) ;  /* 0xfffffff802ec7950 */ /* 0x000fea0003c3ffff */
        .weak           $__internal_1_$__cuda_sm3x_div_rn_noftz_f32_slowpath
        .type           $__internal_1_$__cuda_sm3x_div_rn_noftz_f32_slowpath,@function
        .size           $__internal_1_$__cuda_sm3x_div_rn_noftz_f32_slowpath,(.L_x_115 - $__internal_1_$__cuda_sm3x_div_rn_noftz_f32_slowpath)
$__internal_1_$__cuda_sm3x_div_rn_noftz_f32_slowpath:
[--C-:B------:R-:W-:Y:S01]  /*0450*/  SHF.R.U32.HI R5, RZ, 0x17, R9.reuse ;  /* 0x00000017ff057819 */ /* 0x100fe20000011609 */
[----:B------:R-:W-:Y:S01]  /*0460*/  BSSY.RECONVERGENT B1, `(.L_x_5) ;  /* 0x0000065000017945 */ /* 0x000fe20003800200 */
[--C-:B------:R-:W-:Y:S01]  /*0470*/  SHF.R.U32.HI R3, RZ, 0x17, R0.reuse ;  /* 0x00000017ff037819 */ /* 0x100fe20000011600 */
[----:B------:R-:W-:Y:S01]  /*0480*/  IMAD.MOV.U32 R6, RZ, RZ, R0 ;  /* 0x000000ffff067224 */ /* 0x000fe200078e0000 */
[----:B------:R-:W-:Y:S01]  /*0490*/  LOP3.LUT R12, R5, 0xff, RZ, 0xc0, !PT ;  /* 0x000000ff050c7812 */ /* 0x000fe200078ec0ff */
[----:B------:R-:W-:Y:S01]  /*04a0*/  IMAD.MOV.U32 R7, RZ, RZ, R9 ;  /* 0x000000ffff077224 */ /* 0x000fe200078e0009 */
[----:B------:R-:W-:-:S03]  /*04b0*/  LOP3.LUT R5, R3, 0xff, RZ, 0xc0, !PT ;  /* 0x000000ff03057812 */ /* 0x000fc600078ec0ff */
[----:B------:R-:W-:Y:S02]  /*04c0*/  VIADD R11, R12, 0xffffffff ;  /* 0xffffffff0c0b7836 */ /* 0x000fe40000000000 */
[----:B------:R-:W-:-:S03]  /*04d0*/  VIADD R10, R5, 0xffffffff ;  /* 0xffffffff050a7836 */ /* 0x000fc60000000000 */
[----:B------:R-:W-:-:S04]  /*04e0*/  ISETP.GT.U32.AND P0, PT, R11, 0xfd, PT ;  /* 0x000000fd0b00780c */ /* 0x000fc80003f04070 */
[----:B------:R-:W-:-:S13]  /*04f0*/  ISETP.GT.U32.OR P0, PT, R10, 0xfd, P0 ;  /* 0x000000fd0a00780c */ /* 0x000fda0000704470 */
[----:B------:R-:W-:Y:S01]  /*0500*/  @!P0 MOV R8, RZ ;  /* 0x000000ff00088202 */ /* 0x000fe20000000f00 */
[----:B------:R-:W-:Y:S06]  /*0510*/  @!P0 BRA `(.L_x_6) ;  /* 0x0000000000608947 */ /* 0x000fec0003800000 */
[----:B------:R-:W-:Y:S01]  /*0520*/  FSETP.GTU.FTZ.AND P0, PT, |R0|, +INF , PT ;  /* 0x7f8000000000780b */ /* 0x000fe20003f1c200 */
[----:B------:R-:W-:Y:S01]  /*0530*/  IMAD.MOV.U32 R3, RZ, RZ, R9 ;  /* 0x000000ffff037224 */ /* 0x000fe200078e0009 */
[----:B------:R-:W-:-:S04]  /*0540*/  FSETP.GTU.FTZ.AND P1, PT, |R9|, +INF , PT ;  /* 0x7f8000000900780b */ /* 0x000fc80003f3c200 */
[----:B------:R-:W-:-:S13]  /*0550*/  PLOP3.LUT P0, PT, P0, P1, PT, 0xf8, 0x8f ;  /* 0x00000000008f781c */ /* 0x000fda0000703f70 */
[----:B------:R-:W-:Y:S05]  /*0560*/  @P0 BRA `(.L_x_7) ;  /* 0x00000004004c0947 */ /* 0x000fea0003800000 */
[----:B------:R-:W-:-:S13]  /*0570*/  LOP3.LUT P0, RZ, R7, 0x7fffffff, R6, 0xc8, !PT ;  /* 0x7fffffff07ff7812 */ /* 0x000fda000780c806 */
[----:B------:R-:W-:Y:S05]  /*0580*/  @!P0 BRA `(.L_x_8) ;  /* 0x00000004003c8947 */ /* 0x000fea0003800000 */
[C---:B------:R-:W-:Y:S02]  /*0590*/  FSETP.NEU.FTZ.AND P2, PT, |R0|.reuse, +INF , PT ;  /* 0x7f8000000000780b */ /* 0x040fe40003f5d200 */
[----:B------:R-:W-:Y:S02]  /*05a0*/  FSETP.NEU.FTZ.AND P1, PT, |R3|, +INF , PT ;  /* 0x7f8000000300780b */ /* 0x000fe40003f3d200 */
[----:B------:R-:W-:-:S11]  /*05b0*/  FSETP.NEU.FTZ.AND P0, PT, |R0|, +INF , PT ;  /* 0x7f8000000000780b */ /* 0x000fd60003f1d200 */
[----:B------:R-:W-:Y:S05]  /*05c0*/  @!P1 BRA !P2, `(.L_x_8) ;  /* 0x00000004002c9947 */ /* 0x000fea0005000000 */
[----:B------:R-:W-:-:S04]  /*05d0*/  LOP3.LUT P2, RZ, R6, 0x7fffffff, RZ, 0xc0, !PT ;  /* 0x7fffffff06ff7812 */ /* 0x000fc8000784c0ff */
[----:B------:R-:W-:-:S13]  /*05e0*/  PLOP3.LUT P1, PT, P1, P2, PT, 0x2f, 0xf2 ;  /* 0x0000000000f2781c */ /* 0x000fda0000f24577 */
[----:B------:R-:W-:Y:S05]  /*05f0*/  @P1 BRA `(.L_x_9) ;  /* 0x0000000400181947 */ /* 0x000fea0003800000 */
[----:B------:R-:W-:-:S04]  /*0600*/  LOP3.LUT P1, RZ, R7, 0x7fffffff, RZ, 0xc0, !PT ;  /* 0x7fffffff07ff7812 */ /* 0x000fc8000782c0ff */
[----:B------:R-:W-:-:S13]  /*0610*/  PLOP3.LUT P0, PT, P0, P1, PT, 0x2f, 0xf2 ;  /* 0x0000000000f2781c */ /* 0x000fda0000702577 */
[----:B------:R-:W-:Y:S05]  /*0620*/  @P0 BRA `(.L_x_10) ;  /* 0x0000000400000947 */ /* 0x000fea0003800000 */
[----:B------:R-:W-:Y:S02]  /*0630*/  ISETP.GE.AND P0, PT, R10, RZ, PT ;  /* 0x000000ff0a00720c */ /* 0x000fe40003f06270 */
[----:B------:R-:W-:-:S11]  /*0640*/  ISETP.GE.AND P1, PT, R11, RZ, PT ;  /* 0x000000ff0b00720c */ /* 0x000fd60003f26270 */
[----:B------:R-:W-:Y:S02]  /*0650*/  @P0 IMAD.MOV.U32 R8, RZ, RZ, RZ ;  /* 0x000000ffff080224 */ /* 0x000fe400078e00ff */
[----:B------:R-:W-:Y:S01]  /*0660*/  @!P0 FFMA R6, R0, 1.84467440737095516160e+19, RZ ;  /* 0x5f80000000068823 */ /* 0x000fe200000000ff */
[----:B------:R-:W-:Y:S02]  /*0670*/  @!P0 IMAD.MOV.U32 R8, RZ, RZ, -0x40 ;  /* 0xffffffc0ff088424 */ /* 0x000fe400078e00ff */
[----:B------:R-:W-:Y:S02]  /*0680*/  @!P1 FFMA R7, R3, 1.84467440737095516160e+19, RZ ;  /* 0x5f80000003079823 */ /* 0x000fe400000000ff */
[----:B------:R-:W-:-:S07]  /*0690*/  @!P1 VIADD R8, R8, 0x40 ;  /* 0x0000004008089836 */ /* 0x000fce0000000000 */
.L_x_6:
[----:B------:R-:W-:Y:S01]  /*06a0*/  LEA R0, R12, 0xc0800000, 0x17 ;  /* 0xc08000000c007811 */ /* 0x000fe200078eb8ff */
[----:B------:R-:W-:Y:S01]  /*06b0*/  BSSY.RECONVERGENT B2, `(.L_x_11) ;  /* 0x0000036000027945 */ /* 0x000fe20003800200 */
[----:B------:R-:W-:-:S03]  /*06c0*/  IADD3 R5, PT, PT, R5, -0x7f, RZ ;  /* 0xffffff8105057810 */ /* 0x000fc60007ffe0ff */
[----:B------:R-:W-:Y:S02]  /*06d0*/  IMAD.IADD R7, R7, 0x1, -R0 ;  /* 0x0000000107077824 */ /* 0x000fe400078e0a00 */
[C---:B------:R-:W-:Y:S01]  /*06e0*/  IMAD R0, R5.reuse, -0x800000, R6 ;  /* 0xff80000005007824 */ /* 0x040fe200078e0206 */
[----:B------:R-:W-:Y:S01]  /*06f0*/  IADD3 R5, PT, PT, R5, 0x7f, -R12 ;  /* 0x0000007f05057810 */ /* 0x000fe20007ffe80c */
[----:B------:R-:W0:Y:S01]  /*0700*/  MUFU.RCP R3, R7 ;  /* 0x0000000700037308 */ /* 0x000e220000001000 */
[----:B------:R-:W-:-:S03]  /*0710*/  FADD.FTZ R9, -R7, -RZ ;  /* 0x800000ff07097221 */ /* 0x000fc60000010100 */
[----:B------:R-:W-:Y:S02]  /*0720*/  IMAD.IADD R5, R5, 0x1, R8 ;  /* 0x0000000105057824 */ /* 0x000fe400078e0208 */
[----:B0-----:R-:W-:-:S04]  /*0730*/  FFMA R10, R3, R9, 1 ;  /* 0x3f800000030a7423 */ /* 0x001fc80000000009 */
[----:B------:R-:W-:-:S04]  /*0740*/  FFMA R10, R3, R10, R3 ;  /* 0x0000000a030a7223 */ /* 0x000fc80000000003 */
[----:B------:R-:W-:-:S04]  /*0750*/  FFMA R3, R0, R10, RZ ;  /* 0x0000000a00037223 */ /* 0x000fc800000000ff */
[----:B------:R-:W-:-:S04]  /*0760*/  FFMA R6, R9, R3, R0 ;  /* 0x0000000309067223 */ /* 0x000fc80000000000 */
[----:B------:R-:W-:-:S04]  /*0770*/  FFMA R11, R10, R6, R3 ;  /* 0x000000060a0b7223 */ /* 0x000fc80000000003 */
[----:B------:R-:W-:-:S04]  /*0780*/  FFMA R6, R9, R11, R0 ;  /* 0x0000000b09067223 */ /* 0x000fc80000000000 */
[----:B------:R-:W-:-:S05]  /*0790*/  FFMA R0, R10, R6, R11 ;  /* 0x000000060a007223 */ /* 0x000fca000000000b */
[----:B------:R-:W-:-:S04]  /*07a0*/  SHF.R.U32.HI R3, RZ, 0x17, R0 ;  /* 0x00000017ff037819 */ /* 0x000fc80000011600 */
[----:B------:R-:W-:-:S05]  /*07b0*/  LOP3.LUT R3, R3, 0xff, RZ, 0xc0, !PT ;  /* 0x000000ff03037812 */ /* 0x000fca00078ec0ff */
[----:B------:R-:W-:-:S04]  /*07c0*/  IMAD.IADD R7, R3, 0x1, R5 ;  /* 0x0000000103077824 */ /* 0x000fc800078e0205 */
[----:B------:R-:W-:-:S05]  /*07d0*/  VIADD R3, R7, 0xffffffff ;  /* 0xffffffff07037836 */ /* 0x000fca0000000000 */
[----:B------:R-:W-:-:S13]  /*07e0*/  ISETP.GE.U32.AND P0, PT, R3, 0xfe, PT ;  /* 0x000000fe0300780c */ /* 0x000fda0003f06070 */
[----:B------:R-:W-:Y:S05]  /*07f0*/  @!P0 BRA `(.L_x_12) ;  /* 0x0000000000808947 */ /* 0x000fea0003800000 */
[----:B------:R-:W-:-:S13]  /*0800*/  ISETP.GT.AND P0, PT, R7, 0xfe, PT ;  /* 0x000000fe0700780c */ /* 0x000fda0003f04270 */
[----:B------:R-:W-:Y:S05]  /*0810*/  @P0 BRA `(.L_x_13) ;  /* 0x00000000006c0947 */ /* 0x000fea0003800000 */
[----:B------:R-:W-:-:S13]  /*0820*/  ISETP.GE.AND P0, PT, R7, 0x1, PT ;  /* 0x000000010700780c */ /* 0x000fda0003f06270 */
[----:B------:R-:W-:Y:S05]  /*0830*/  @P0 BRA `(.L_x_14) ;  /* 0x0000000000740947 */ /* 0x000fea0003800000 */
[----:B------:R-:W-:Y:S02]  /*0840*/  ISETP.GE.AND P0, PT, R7, -0x18, PT ;  /* 0xffffffe80700780c */ /* 0x000fe40003f06270 */
[----:B------:R-:W-:-:S11]  /*0850*/  LOP3.LUT R0, R0, 0x80000000, RZ, 0xc0, !PT ;  /* 0x8000000000007812 */ /* 0x000fd600078ec0ff */
[----:B------:R-:W-:Y:S05]  /*0860*/  @!P0 BRA `(.L_x_14) ;  /* 0x0000000000688947 */ /* 0x000fea0003800000 */
[CCC-:B------:R-:W-:Y:S01]  /*0870*/  FFMA.RZ R3, R10.reuse, R6.reuse, R11.reuse ;  /* 0x000000060a037223 */ /* 0x1c0fe2000000c00b */
[C---:B------:R-:W-:Y:S01]  /*0880*/  VIADD R8, R7.reuse, 0x20 ;  /* 0x0000002007087836 */ /* 0x040fe20000000000 */
[C---:B------:R-:W-:Y:S02]  /*0890*/  ISETP.NE.AND P2, PT, R7.reuse, RZ, PT ;  /* 0x000000ff0700720c */ /* 0x040fe40003f45270 */
[----:B------:R-:W-:Y:S02]  /*08a0*/  ISETP.NE.AND P1, PT, R7, RZ, PT ;  /* 0x000000ff0700720c */ /* 0x000fe40003f25270 */
[----:B------:R-:W-:Y:S01]  /*08b0*/  LOP3.LUT R5, R3, 0x7fffff, RZ, 0xc0, !PT ;  /* 0x007fffff03057812 */ /* 0x000fe200078ec0ff */
[CCC-:B------:R-:W-:Y:S01]  /*08c0*/  FFMA.RP R3, R10.reuse, R6.reuse, R11.reuse ;  /* 0x000000060a037223 */ /* 0x1c0fe2000000800b */
[----:B------:R-:W-:Y:S01]  /*08d0*/  FFMA.RM R6, R10, R6, R11 ;  /* 0x000000060a067223 */ /* 0x000fe2000000400b */
[----:B------:R-:W-:Y:S02]  /*08e0*/  IADD3 R7, PT, PT, -R7, RZ, RZ ;  /* 0x000000ff07077210 */ /* 0x000fe40007ffe1ff */
[----:B------:R-:W-:-:S02]  /*08f0*/  LOP3.LUT R5, R5, 0x800000, RZ, 0xfc, !PT ;  /* 0x0080000005057812 */ /* 0x000fc400078efcff */
[----:B------:R-:W-:Y:S02]  /*0900*/  FSETP.NEU.FTZ.AND P0, PT, R3, R6, PT ;  /* 0x000000060300720b */ /* 0x000fe40003f1d000 */
[----:B------:R-:W-:Y:S02]  /*0910*/  SHF.L.U32 R8, R5, R8, RZ ;  /* 0x0000000805087219 */ /* 0x000fe400000006ff */
[----:B------:R-:W-:Y:S02]  /*0920*/  SEL R6, R7, RZ, P2 ;  /* 0x000000ff07067207 */ /* 0x000fe40001000000 */
[----:B------:R-:W-:Y:S02]  /*0930*/  ISETP.NE.AND P1, PT, R8, RZ, P1 ;  /* 0x000000ff0800720c */ /* 0x000fe40000f25270 */
[----:B------:R-:W-:Y:S02]  /*0940*/  SHF.R.U32.HI R6, RZ, R6, R5 ;  /* 0x00000006ff067219 */ /* 0x000fe40000011605 */
[----:B------:R-:W-:-:S02]  /*0950*/  PLOP3.LUT P0, PT, P0, P1, PT, 0xf8, 0x8f ;  /* 0x00000000008f781c */ /* 0x000fc40000703f70 */
[----:B------:R-:W-:Y:S02]  /*0960*/  SHF.R.U32.HI R8, RZ, 0x1, R6 ;  /* 0x00000001ff087819 */ /* 0x000fe40000011606 */
[----:B------:R-:W-:-:S04]  /*0970*/  SEL R3, RZ, 0x1, !P0 ;  /* 0x00000001ff037807 */ /* 0x000fc80004000000 */
[----:B------:R-:W-:-:S04]  /*0980*/  LOP3.LUT R3, R3, 0x1, R8, 0xf8, !PT ;  /* 0x0000000103037812 */ /* 0x000fc800078ef808 */
[----:B------:R-:W-:-:S05]  /*0990*/  LOP3.LUT R3, R3, R6, RZ, 0xc0, !PT ;  /* 0x0000000603037212 */ /* 0x000fca00078ec0ff */
[----:B------:R-:W-:-:S05]  /*09a0*/  IMAD.IADD R3, R8, 0x1, R3 ;  /* 0x0000000108037824 */ /* 0x000fca00078e0203 */
[----:B------:R-:W-:Y:S01]  /*09b0*/  LOP3.LUT R0, R3, R0, RZ, 0xfc, !PT ;  /* 0x0000000003007212 */ /* 0x000fe200078efcff */
[----:B------:R-:W-:Y:S06]  /*09c0*/  BRA `(.L_x_14) ;  /* 0x0000000000107947 */ /* 0x000fec0003800000 */
.L_x_13:
[----:B------:R-:W-:-:S04]  /*09d0*/  LOP3.LUT R0, R0, 0x80000000, RZ, 0xc0, !PT ;  /* 0x8000000000007812 */ /* 0x000fc800078ec0ff */
[----:B------:R-:W-:Y:S01]  /*09e0*/  LOP3.LUT R0, R0, 0x7f800000, RZ, 0xfc, !PT ;  /* 0x7f80000000007812 */ /* 0x000fe200078efcff */
[----:B------:R-:W-:Y:S06]  /*09f0*/  BRA `(.L_x_14) ;  /* 0x0000000000047947 */ /* 0x000fec0003800000 */
.L_x_12:
[----:B------:R-:W-:-:S07]  /*0a00*/  IMAD R0, R5, 0x800000, R0 ;  /* 0x0080000005007824 */ /* 0x000fce00078e0200 */
.L_x_14:
[----:B------:R-:W-:Y:S05]  /*0a10*/  BSYNC.RECONVERGENT B2 ;  /* 0x0000000000027941 */ /* 0x000fea0003800200 */
.L_x_11:
[----:B------:R-:W-:Y:S05]  /*0a20*/  BRA `(.L_x_15) ;  /* 0x0000000000207947 */ /* 0x000fea0003800000 */
.L_x_10:
[----:B------:R-:W-:-:S04]  /*0a30*/  LOP3.LUT R0, R7, 0x80000000, R6, 0x48, !PT ;  /* 0x8000000007007812 */ /* 0x000fc800078e4806 */
[----:B------:R-:W-:Y:S01]  /*0a40*/  LOP3.LUT R0, R0, 0x7f800000, RZ, 0xfc, !PT ;  /* 0x7f80000000007812 */ /* 0x000fe200078efcff */
[----:B------:R-:W-:Y:S06]  /*0a50*/  BRA `(.L_x_15) ;  /* 0x0000000000147947 */ /* 0x000fec0003800000 */
.L_x_9:
[----:B------:R-:W-:Y:S01]  /*0a60*/  LOP3.LUT R0, R7, 0x80000000, R6, 0x48, !PT ;  /* 0x8000000007007812 */ /* 0x000fe200078e4806 */
[----:B------:R-:W-:Y:S06]  /*0a70*/  BRA `(.L_x_15) ;  /* 0x00000000000c7947 */ /* 0x000fec0003800000 */
.L_x_8:
[----:B------:R-:W0:Y:S01]  /*0a80*/  MUFU.RSQ R0, -QNAN ;  /* 0xffc0000000007908 */ /* 0x000e220000001400 */
[----:B------:R-:W-:Y:S05]  /*0a90*/  BRA `(.L_x_15) ;  /* 0x0000000000047947 */ /* 0x000fea0003800000 */
.L_x_7:
[----:B------:R-:W-:-:S07]  /*0aa0*/  FADD.FTZ R0, R0, R3 ;  /* 0x0000000300007221 */ /* 0x000fce0000010000 */
.L_x_15:
[----:B------:R-:W-:Y:S05]  /*0ab0*/  BSYNC.RECONVERGENT B1 ;  /* 0x0000000000017941 */ /* 0x000fea0003800200 */
.L_x_5:
[----:B------:R-:W-:-:S04]  /*0ac0*/  IMAD.MOV.U32 R5, RZ, RZ, 0x0 ;  /* 0x00000000ff057424 */ /* 0x000fc800078e00ff */
[----:B0-----:R-:W-:Y:S05]  /*0ad0*/  RET.REL.NODEC R4 `(copy_and_normalize) ;  /* 0xfffffff404487950 */ /* 0x001fea0003c3ffff */
.L_x_16:
[----:B------:R-:W-:-:S00]  /*0ae0*/  BRA `(.L_x_16) ;  /* 0xfffffffc00fc7947 */ /* 0x000fc0000383ffff */
[----:B------:R-:W-:-:S00]  /*0af0*/  NOP ;  /* 0x0000000000007918 */ /* 0x000fc00000000000 */
        /* <DEDUP_REMOVED lines=8> */
.L_x_115:


//--------------------- .text.rayleigh_quotient   --------------------------
	.section	.text.rayleigh_quotient,"ax",@progbits
	.align	128
        .global         rayleigh_quotient
        .type           rayleigh_quotient,@function
        .size           rayleigh_quotient,(.L_x_121 - rayleigh_quotient)
        .other          rayleigh_quotient,@"STO_CUDA_ENTRY STV_DEFAULT"
rayleigh_quotient:
.text.rayleigh_quotient:
[----:B------:R-:W-:Y:S01]  /*0000*/  LDC R1, c[0x0][0x37c] ;  /* 0x0000df00ff017b82 */ /* 0x000fe20000000800 */
[----:B------:R-:W0:Y:S07]  /*0010*/  S2R R13, SR_TID.X ;  /* 0x00000000000d7919 */ /* 0x000e2e0000002100 */
[----:B------:R-:W0:Y:S01]  /*0020*/  S2UR UR4, SR_CTAID.X ;  /* 0x00000000000479c3 */ /* 0x000e220000002500 */
[----:B------:R-:W1:Y:S01]  /*0030*/  LDCU UR5, c[0x0][0x3a0] ;  /* 0x00007400ff0577ac */ /* 0x000e620008000800 */
[----:B------:R-:W-:Y:S01]  /*0040*/  BSSY.RECONVERGENT B0, `(.L_x_17) ;  /* 0x0000017000007945 */ /* 0x000fe20003800200 */
[----:B------:R-:W-:Y:S01]  /*0050*/  IMAD.MOV.U32 R11, RZ, RZ, RZ ;  /* 0x000000ffff0b7224 */ /* 0x000fe200078e00ff */
[----:B------:R-:W2:Y:S01]  /*0060*/  LDCU.64 UR8, c[0x0][0x358] ;  /* 0x00006b00ff0877ac */ /* 0x000ea20008000a00 */
[----:B------:R-:W-:-:S03]  /*0070*/  IMAD.MOV.U32 R12, RZ, RZ, RZ ;  /* 0x000000ffff0c7224 */ /* 0x000fc600078e00ff */
[----:B------:R-:W0:Y:S02]  /*0080*/  LDC R10, c[0x0][0x360] ;  /* 0x0000d800ff0a7b82 */ /* 0x000e240000000800 */
[----:B0-----:R-:W-:-:S05]  /*0090*/  IMAD R0, R10, UR4, R13 ;  /* 0x000000040a007c24 */ /* 0x001fca000f8e020d */
[----:B-1----:R-:W-:-:S13]  /*00a0*/  ISETP.GE.AND P0, PT, R0, UR5, PT ;  /* 0x0000000500007c0c */ /* 0x002fda000bf06270 */
[----:B--2---:R-:W-:Y:S05]  /*00b0*/  @P0 BRA `(.L_x_18) ;  /* 0x00000000003c0947 */ /* 0x004fea0003800000 */
[----:B------:R-:W0:Y:S01]  /*00c0*/  LDC.64 R6, c[0x0][0x380] ;  /* 0x0000e000ff067b82 */ /* 0x000e220000000a00 */
[----:B------:R-:W1:Y:S01]  /*00d0*/  LDCU UR4, c[0x0][0x370] ;  /* 0x00006e00ff0477ac */ /* 0x000e620008000800 */
[----:B------:R-:W-:Y:S02]  /*00e0*/  HFMA2 R12, -RZ, RZ, 0, 0 ;  /* 0x00000000ff0c7431 */ /* 0x000fe400000001ff */
[----:B------:R-:W-:-:S04]  /*00f0*/  IMAD.MOV.U32 R11, RZ, RZ, RZ ;  /* 0x000000ffff0b7224 */ /* 0x000fc800078e00ff */
[----:B------:R-:W2:Y:S01]  /*0100*/  LDC.64 R8, c[0x0][0x388] ;  /* 0x0000e200ff087b82 */ /* 0x000ea20000000a00 */
[----:B-1----:R-:W-:-:S07]  /*0110*/  IMAD R15, R10, UR4, RZ ;  /* 0x000000040a0f7c24 */ /* 0x002fce000f8e02ff */
.L_x_19:
[----:B0-----:R-:W-:-:S04]  /*0120*/  IMAD.WIDE R2, R0, 0x4, R6 ;  /* 0x0000000400027825 */ /* 0x001fc800078e0206 */
[----:B--2---:R-:W-:Y:S02]  /*0130*/  IMAD.WIDE R4, R0, 0x4, R8 ;  /* 0x0000000400047825 */ /* 0x004fe400078e0208 */
[----:B------:R-:W2:Y:S04]  /*0140*/  LDG.E.CONSTANT R3, desc[UR8][R2.64] ;  /* 0x0000000802037981 */ /* 0x000ea8000c1e9900 */
[----:B------:R-:W3:Y:S01]  /*0150*/  LDG.E.CONSTANT R4, desc[UR8][R4.64] ;  /* 0x0000000804047981 */ /* 0x000ee2000c1e9900 */
[----:B------:R-:W-:-:S04]  /*0160*/  IADD3 R0, PT, PT, R15, R0, RZ ;  /* 0x000000000f007210 */ /* 0x000fc80007ffe0ff */
[----:B------:R-:W-:Y:S01]  /*0170*/  ISETP.GE.AND P0, PT, R0, UR5, PT ;  /* 0x0000000500007c0c */ /* 0x000fe2000bf06270 */
[C---:B--2---:R-:W-:Y:S01]  /*0180*/  FFMA R12, R3.reuse, R3, R12 ;  /* 0x00000003030c7223 */ /* 0x044fe2000000000c */
[----:B---3--:R-:W-:-:S11]  /*0190*/  FFMA R11, R3, R4, R11 ;  /* 0x00000004030b7223 */ /* 0x008fd6000000000b */
[----:B------:R-:W-:Y:S05]  /*01a0*/  @!P0 BRA `(.L_x_19) ;  /* 0xfffffffc00dc8947 */ /* 0x000fea000383ffff */
.L_x_18:
[----:B------:R-:W-:Y:S05]  /*01b0*/  BSYNC.RECONVERGENT B0 ;  /* 0x0000000000007941 */ /* 0x000fea0003800200 */
.L_x_17:
[----:B------:R-:W0:Y:S01]  /*01c0*/  S2UR UR6, SR_CgaCtaId ;  /* 0x00000000000679c3 */ /* 0x000e220000008800 */
[----:B------:R-:W-:Y:S01]  /*01d0*/  UMOV UR4, 0x400 ;  /* 0x0000040000047882 */ /* 0x000fe20000000000 */
[----:B------:R-:W-:Y:S01]  /*01e0*/  ISETP.GE.U32.AND P0, PT, R10, 0x2, PT ;  /* 0x000000020a00780c */ /* 0x000fe20003f06070 */
[----:B------:R-:W-:Y:S02]  /*01f0*/  UIADD3 UR5, UPT, UPT, UR4, 0x400, URZ ;  /* 0x0000040004057890 */ /* 0x000fe4000fffe0ff */
[----:B0-----:R-:W-:Y:S02]  /*0200*/  ULEA UR4, UR6, UR4, 0x18 ;  /* 0x0000000406047291 */ /* 0x001fe4000f8ec0ff */
[----:B------:R-:W-:-:S04]  /*0210*/  ULEA UR5, UR6, UR5, 0x18 ;  /* 0x0000000506057291 */ /* 0x000fc8000f8ec0ff */
[C---:B------:R-:W-:Y:S02]  /*0220*/  LEA R0, R13.reuse, UR4, 0x2 ;  /* 0x000000040d007c11 */ /* 0x040fe4000f8e10ff */
[----:B------:R-:W-:-:S03]  /*0230*/  LEA R3, R13, UR5, 0x2 ;  /* 0x000000050d037c11 */ /* 0x000fc6000f8e10ff */
[----:B------:R0:W-:Y:S04]  /*0240*/  STS [R0], R11 ;  /* 0x0000000b00007388 */ /* 0x0001e80000000800 */
[----:B------:R0:W-:Y:S01]  /*0250*/  STS [R3], R12 ;  /* 0x0000000c03007388 */ /* 0x0001e20000000800 */
[----:B------:R-:W-:Y:S06]  /*0260*/  BAR.SYNC.DEFER_BLOCKING 0x0 ;  /* 0x0000000000007b1d */ /* 0x000fec0000010000 */
[----:B------:R-:W-:Y:S05]  /*0270*/  @!P0 BRA `(.L_x_20) ;  /* 0x00000000004c8947 */ /* 0x000fea0003800000 */
.L_x_23:
[----:B------:R-:W-:Y:S01]  /*0280*/  SHF.R.U32.HI R8, RZ, 0x1, R10 ;  /* 0x00000001ff087819 */ /* 0x000fe2000001160a */
[----:B------:R-:W-:Y:S03]  /*0290*/  BSSY.RECONVERGENT B0, `(.L_x_21) ;  /* 0x000000d000007945 */ /* 0x000fe60003800200 */
[----:B------:R-:W-:-:S13]  /*02a0*/  ISETP.GE.U32.AND P0, PT, R13, R8, PT ;  /* 0x000000080d00720c */ /* 0x000fda0003f06070 */
[----:B-1----:R-:W-:Y:S05]  /*02b0*/  @P0 BRA `(.L_x_22) ;  /* 0x0000000000280947 */ /* 0x002fea0003800000 */
[C---:B------:R-:W-:Y:S01]  /*02c0*/  IMAD R2, R8.reuse, 0x4, R0 ;  /* 0x0000000408027824 */ /* 0x040fe200078e0200 */
[----:B------:R-:W-:Y:S01]  /*02d0*/  LDS R5, [R0] ;  /* 0x0000000000057984 */ /* 0x000fe20000000800 */
[----:B------:R-:W-:-:S04]  /*02e0*/  LEA R4, R8, R3, 0x2 ;  /* 0x0000000308047211 */ /* 0x000fc800078e10ff */
[----:B------:R-:W1:Y:S02]  /*02f0*/  LDS R2, [R2] ;  /* 0x0000000002027984 */ /* 0x000e640000000800 */
[----:B-1----:R-:W-:-:S05]  /*0300*/  FADD R5, R2, R5 ;  /* 0x0000000502057221 */ /* 0x002fca0000000000 */
[----:B------:R-:W-:Y:S04]  /*0310*/  STS [R0], R5 ;  /* 0x0000000500007388 */ /* 0x000fe80000000800 */
[----:B------:R-:W-:Y:S04]  /*0320*/  LDS R4, [R4] ;  /* 0x0000000004047984 */ /* 0x000fe80000000800 */
[----:B------:R-:W1:Y:S02]  /*0330*/  LDS R7, [R3] ;  /* 0x0000000003077984 */ /* 0x000e640000000800 */
[----:B-1----:R-:W-:-:S05]  /*0340*/  FADD R6, R4, R7 ;  /* 0x0000000704067221 */ /* 0x002fca0000000000 */
[----:B------:R1:W-:Y:S02]  /*0350*/  STS [R3], R6 ;  /* 0x0000000603007388 */ /* 0x0003e40000000800 */
.L_x_22:
[----:B------:R-:W-:Y:S05]  /*0360*/  BSYNC.RECONVERGENT B0 ;  /* 0x0000000000007941 */ /* 0x000fea0003800200 */
.L_x_21:
[----:B------:R-:W-:Y:S01]  /*0370*/  BAR.SYNC.DEFER_BLOCKING 0x0 ;  /* 0x0000000000007b1d */ /* 0x000fe20000010000 */
[----:B------:R-:W-:Y:S02]  /*0380*/  ISETP.GT.U32.AND P0, PT, R10, 0x3, PT ;  /* 0x000000030a00780c */ /* 0x000fe40003f04070 */
[----:B------:R-:W-:-:S11]  /*0390*/  MOV R10, R8 ;  /* 0x00000008000a7202 */ /* 0x000fd60000000f00 */
[----:B------:R-:W-:Y:S05]  /*03a0*/  @P0 BRA `(.L_x_23) ;  /* 0xfffffffc00b40947 */ /* 0x000fea000383ffff */
.L_x_20:
[----:B------:R-:W-:-:S13]  /*03b0*/  ISETP.NE.AND P0, PT, R13, RZ, PT ;  /* 0x000000ff0d00720c */ /* 0x000fda0003f05270 */
[----:B------:R-:W-:Y:S05]  /*03c0*/  @P0 EXIT ;  /* 0x000000000000094d */ /* 0x000fea0003800000 */
[----:B------:R-:W2:Y:S01]  /*03d0*/  S2UR UR5, SR_CgaCtaId ;  /* 0x00000000000579c3 */ /* 0x000ea20000008800 */
[----:B------:R-:W-:-:S07]  /*03e0*/  UMOV UR4, 0x400 ;  /* 0x0000040000047882 */ /* 0x000fce0000000000 */
[----:B01----:R-:W0:Y:S08]  /*03f0*/  LDC.64 R2, c[0x0][0x390] ;  /* 0x0000e400ff027b82 */ /* 0x003e300000000a00 */
[----:B------:R-:W1:Y:S01]  /*0400*/  LDC.64 R4, c[0x0][0x398] ;  /* 0x0000e600ff047b82 */ /* 0x000e620000000a00 */
[----:B--2---:R-:W-:-:S09]  /*0410*/  ULEA UR4, UR5, UR4, 0x18 ;  /* 0x0000000405047291 */ /* 0x004fd2000f8ec0ff */
[----:B------:R-:W0:Y:S04]  /*0420*/  LDS R7, [UR4] ;  /* 0x00000004ff077984 */ /* 0x000e280008000800 */
[----:B------:R-:W1:Y:S04]  /*0430*/  LDS R9, [UR4+0x400] ;  /* 0x00040004ff097984 */ /* 0x000e680008000800 */
[----:B0-----:R-:W-:Y:S04]  /*0440*/  REDG.E.ADD.F32.FTZ.RN.STRONG.GPU desc[UR8][R2.64], R7 ;  /* 0x00000007020079a6 */ /* 0x001fe8000c12f308 */
[----:B-1----:R-:W-:Y:S01]  /*0450*/  REDG.E.ADD.F32.FTZ.RN.STRONG.GPU desc[UR8][R4.64], R9 ;  /* 0x00000009040079a6 */ /* 0x002fe2000c12f308 */
[----:B------:R-:W-:Y:S05]  /*0460*/  EXIT ;  /* 0x000000000000794d */ /* 0x000fea0003800000 */
.L_x_24:
        /* <DEDUP_REMOVED lines=9> */
.L_x_121:


//--------------------- .text.power_iteration_step --------------------------
	.section	.text.power_iteration_step,"ax",@progbits
	.align	128
        .global         power_iteration_step
        .type           power_iteration_step,@function
        .size           power_iteration_step,(.L_x_122 - power_iteration_step)
        .other          power_iteration_step,@"STO_CUDA_ENTRY STV_DEFAULT"
power_iteration_step:
.text.power_iteration_step:
[----:B------:R-:W-:Y:S01]  /*0000*/  LDC R1, c[0x0][0x37c] ;  /* 0x0000df00ff017b82 */ /* 0x000fe20000000800 */
[----:B------:R-:W-:Y:S05]  /*0010*/  EXIT ;  /* 0x000000000000794d */ /* 0x000fea0003800000 */
.L_x_25:
        /* <DEDUP_REMOVED lines=14> */
.L_x_122:


//--------------------- .text.init_random_vector  --------------------------
	.section	.text.init_random_vector,"ax",@progbits
	.align	128
        .global         init_random_vector
        .type           init_random_vector,@function
        .size           init_random_vector,(.L_x_123 - init_random_vector)
        .other          init_random_vector,@"STO_CUDA_ENTRY STV_DEFAULT"
init_random_vector:
.text.init_random_vector:
[----:B------:R-:W-:Y:S01]  /*0000*/  LDC R1, c[0x0][0x37c] ;  /* 0x0000df00ff017b82 */ /* 0x000fe20000000800 */
[----:B------:R-:W0:Y:S07]  /*0010*/  S2R R0, SR_TID.X ;  /* 0x0000000000007919 */ /* 0x000e2e0000002100 */
[----:B------:R-:W0:Y:S01]  /*0020*/  S2UR UR4, SR_CTAID.X ;  /* 0x00000000000479c3 */ /* 0x000e220000002500 */
[----:B------:R-:W1:Y:S07]  /*0030*/  LDCU UR5, c[0x0][0x388] ;  /* 0x00007100ff0577ac */ /* 0x000e6e0008000800 */
[----:B------:R-:W0:Y:S02]  /*0040*/  LDC R5, c[0x0][0x360] ;  /* 0x0000d800ff057b82 */ /* 0x000e240000000800 */
[----:B0-----:R-:W-:-:S05]  /*0050*/  IMAD R5, R5, UR4, R0 ;  /* 0x0000000405057c24 */ /* 0x001fca000f8e0200 */
[----:B-1----:R-:W-:-:S13]  /*0060*/  ISETP.GE.AND P0, PT, R5, UR5, PT ;  /* 0x0000000505007c0c */ /* 0x002fda000bf06270 */
[----:B------:R-:W-:Y:S05]  /*0070*/  @P0 EXIT ;  /* 0x000000000000094d */ /* 0x000fea0003800000 */
[----:B------:R-:W0:Y:S01]  /*0080*/  LDC R0, c[0x0][0x38c] ;  /* 0x0000e300ff007b82 */ /* 0x000e220000000800 */
[----:B------:R-:W-:Y:S01]  /*0090*/  HFMA2 R7, -RZ, RZ, 2.88671875, 25.703125 ;  /* 0x41c64e6dff077431 */ /* 0x000fe200000001ff */
[----:B------:R-:W1:Y:S06]  /*00a0*/  LDCU.64 UR4, c[0x0][0x358] ;  /* 0x00006b00ff0477ac */ /* 0x000e6c0008000a00 */
[----:B------:R-:W2:Y:S01]  /*00b0*/  LDC.64 R2, c[0x0][0x380] ;  /* 0x0000e000ff027b82 */ /* 0x000ea20000000a00 */
[----:B0-----:R-:W-:-:S04]  /*00c0*/  IMAD R0, R5, 0x41c64e6d, R0 ;  /* 0x41c64e6d05007824 */ /* 0x001fc800078e0200 */
[----:B------:R-:W-:Y:S01]  /*00d0*/  IMAD R0, R0, R7, 0x53dc167e ;  /* 0x53dc167e00007424 */ /* 0x000fe200078e0207 */
[----:B------:R-:W-:Y:S01]  /*00e0*/  MOV R7, 0x30000000 ;  /* 0x3000000000077802 */ /* 0x000fe20000000f00 */
[----:B--2---:R-:W-:-:S03]  /*00f0*/  IMAD.WIDE R2, R5, 0x4, R2 ;  /* 0x0000000405027825 */ /* 0x004fc600078e0202 */
[----:B------:R-:W-:-:S04]  /*0100*/  LOP3.LUT R0, R0, 0x7fffffff, RZ, 0xc0, !PT ;  /* 0x7fffffff00007812 */ /* 0x000fc800078ec0ff */
[----:B------:R-:W-:-:S05]  /*0110*/  I2FP.F32.U32 R0, R0 ;  /* 0x0000000000007245 */ /* 0x000fca0000201000 */
[----:B------:R-:W-:-:S05]  /*0120*/  FFMA R5, R0, R7, -0.5 ;  /* 0xbf00000000057423 */ /* 0x000fca0000000007 */
[----:B-1----:R-:W-:Y:S01]  /*0130*/  STG.E desc[UR4][R2.64], R5 ;  /* 0x0000000502007986 */ /* 0x002fe2000c101904 */
[----:B------:R-:W-:Y:S05]  /*0140*/  EXIT ;  /* 0x000000000000794d */ /* 0x000fea0003800000 */
.L_x_26:
        /* <DEDUP_REMOVED lines=11> */
.L_x_123:


//--------------------- .text.find_max            --------------------------
	.section	.text.find_max,"ax",@progbits
	.align	128
        .global         find_max
        .type           find_max,@function
        .size           find_max,(.L_x_124 - find_max)
        .other          find_max,@"STO_CUDA_ENTRY STV_DEFAULT"
find_max:
.text.find_max:
[----:B------:R-:W-:Y:S01]  /*0000*/  LDC R1, c[0x0][0x37c] ;  /* 0x0000df00ff017b82 */ /* 0x000fe20000000800 */
[----:B------:R-:W0:Y:S07]  /*0010*/  S2R R9, SR_TID.X ;  /* 0x0000000000097919 */ /* 0x000e2e0000002100 */
[----:B------:R-:W0:Y:S01]  /*0020*/  S2UR UR4, SR_CTAID.X ;  /* 0x00000000000479c3 */ /* 0x000e220000002500 */
[----:B------:R-:W1:Y:S01]  /*0030*/  LDCU UR5, c[0x0][0x390] ;  /* 0x00007200ff0577ac */ /* 0x000e620008000800 */
[----:B------:R-:W-:Y:S01]  /*0040*/  BSSY.RECONVERGENT B0, `(.L_x_27) ;  /* 0x0000011000007945 */ /* 0x000fe20003800200 */
[----:B------:R-:W-:Y:S01]  /*0050*/  IMAD.MOV.U32 R7, RZ, RZ, -0xeb60d36 ;  /* 0xf149f2caff077424 */ /* 0x000fe200078e00ff */
[----:B------:R-:W2:Y:S04]  /*0060*/  LDCU.64 UR6, c[0x0][0x358] ;  /* 0x00006b00ff0677ac */ /* 0x000ea80008000a00 */
[----:B------:R-:W0:Y:S02]  /*0070*/  LDC R6, c[0x0][0x360] ;  /* 0x0000d800ff067b82 */ /* 0x000e240000000800 */
[----:B0-----:R-:W-:-:S05]  /*0080*/  IMAD R0, R6, UR4, R9 ;  /* 0x0000000406007c24 */ /* 0x001fca000f8e0209 */
[----:B-1----:R-:W-:-:S13]  /*0090*/  ISETP.GE.AND P0, PT, R0, UR5, PT ;  /* 0x0000000500007c0c */ /* 0x002fda000bf06270 */
[----:B--2---:R-:W-:Y:S05]  /*00a0*/  @P0 BRA `(.L_x_28) ;  /* 0x0000000000280947 */ /* 0x004fea0003800000 */
[----:B------:R-:W0:Y:S01]  /*00b0*/  LDC.64 R4, c[0x0][0x380] ;  /* 0x0000e000ff047b82 */ /* 0x000e220000000a00 */
[----:B------:R-:W1:Y:S01]  /*00c0*/  LDCU UR4, c[0x0][0x370] ;  /* 0x00006e00ff0477ac */ /* 0x000e620008000800 */
[----:B------:R-:W-:Y:S02]  /*00d0*/  IMAD.MOV.U32 R7, RZ, RZ, -0xeb60d36 ;  /* 0xf149f2caff077424 */ /* 0x000fe400078e00ff */
[----:B-1----:R-:W-:-:S07]  /*00e0*/  IMAD R11, R6, UR4, RZ ;  /* 0x00000004060b7c24 */ /* 0x002fce000f8e02ff */
.L_x_29:
[----:B0-----:R-:W-:-:S06]  /*00f0*/  IMAD.WIDE R2, R0, 0x4, R4 ;  /* 0x0000000400027825 */ /* 0x001fcc00078e0204 */
[----:B------:R-:W2:Y:S01]  /*0100*/  LDG.E.CONSTANT R2, desc[UR6][R2.64] ;  /* 0x0000000602027981 */ /* 0x000ea2000c1e9900 */
[----:B------:R-:W-:-:S05]  /*0110*/  IMAD.IADD R0, R11, 0x1, R0 ;  /* 0x000000010b007824 */ /* 0x000fca00078e0200 */
[----:B------:R-:W-:Y:S02]  /*0120*/  ISETP.GE.AND P0, PT, R0, UR5, PT ;  /* 0x0000000500007c0c */ /* 0x000fe4000bf06270 */
[----:B--2---:R-:W-:-:S11]  /*0130*/  FMNMX R7, R2, R7, !PT ;  /* 0x0000000702077209 */ /* 0x004fd60007800000 */
[----:B------:R-:W-:Y:S05]  /*0140*/  @!P0 BRA `(.L_x_29) ;  /* 0xfffffffc00e88947 */ /* 0x000fea000383ffff */
.L_x_28:
[----:B------:R-:W-:Y:S05]  /*0150*/  BSYNC.RECONVERGENT B0 ;  /* 0x0000000000007941 */ /* 0x000fea0003800200 */
.L_x_27:
[----:B------:R-:W0:Y:S01]  /*0160*/  S2UR UR5, SR_CgaCtaId ;  /* 0x00000000000579c3 */ /* 0x000e220000008800 */
[----:B------:R-:W-:Y:S01]  /*0170*/  UMOV UR4, 0x400 ;  /* 0x0000040000047882 */ /* 0x000fe20000000000 */
[----:B------:R-:W-:Y:S02]  /*0180*/  ISETP.GE.U32.AND P1, PT, R6, 0x2, PT ;  /* 0x000000020600780c */ /* 0x000fe40003f26070 */
[----:B------:R-:W-:Y:S01]  /*0190*/  ISETP.NE.AND P0, PT, R9, RZ, PT ;  /* 0x000000ff0900720c */ /* 0x000fe20003f05270 */
[----:B0-----:R-:W-:-:S06]  /*01a0*/  ULEA UR4, UR5, UR4, 0x18 ;  /* 0x0000000405047291 */ /* 0x001fcc000f8ec0ff */
[----:B------:R-:W-:-:S05]  /*01b0*/  LEA R0, R9, UR4, 0x2 ;  /* 0x0000000409007c11 */ /* 0x000fca000f8e10ff */
[----:B------:R0:W-:Y:S01]  /*01c0*/  STS [R0], R7 ;  /* 0x0000000700007388 */ /* 0x0001e20000000800 */
[----:B------:R-:W-:Y:S06]  /*01d0*/  BAR.SYNC.DEFER_BLOCKING 0x0 ;  /* 0x0000000000007b1d */ /* 0x000fec0000010000 */
[----:B------:R-:W-:Y:S05]  /*01e0*/  @!P1 BRA `(.L_x_30) ;  /* 0x00000000002c9947 */ /* 0x000fea0003800000 */
.L_x_31:
[----:B------:R-:W-:-:S04]  /*01f0*/  SHF.R.U32.HI R4, RZ, 0x1, R6 ;  /* 0x00000001ff047819 */ /* 0x000fc80000011606 */
[----:B------:R-:W-:-:S13]  /*0200*/  ISETP.GE.U32.AND P1, PT, R9, R4, PT ;  /* 0x000000040900720c */ /* 0x000fda0003f26070 */
[----:B------:R-:W-:Y:S01]  /*0210*/  @!P1 IMAD R3, R4, 0x4, R0 ;  /* 0x0000000404039824 */ /* 0x000fe200078e0200 */
[----:B------:R-:W-:Y:S05]  /*0220*/  @!P1 LDS R2, [R0] ;  /* 0x0000000000029984 */ /* 0x000fea0000000800 */
[----:B------:R-:W1:Y:S02]  /*0230*/  @!P1 LDS R3, [R3] ;  /* 0x0000000003039984 */ /* 0x000e640000000800 */
[----:B-1----:R-:W-:-:S05]  /*0240*/  @!P1 FMNMX R5, R2, R3, !PT ;  /* 0x0000000302059209 */ /* 0x002fca0007800000 */
[----:B------:R1:W-:Y:S01]  /*0250*/  @!P1 STS [R0], R5 ;  /* 0x0000000500009388 */ /* 0x0003e20000000800 */
[----:B------:R-:W-:Y:S01]  /*0260*/  BAR.SYNC.DEFER_BLOCKING 0x0 ;  /* 0x0000000000007b1d */ /* 0x000fe20000010000 */
[----:B------:R-:W-:Y:S01]  /*0270*/  ISETP.GT.U32.AND P1, PT, R6, 0x3, PT ;  /* 0x000000030600780c */ /* 0x000fe20003f24070 */
[----:B------:R-:W-:-:S12]  /*0280*/  IMAD.MOV.U32 R6, RZ, RZ, R4 ;  /* 0x000000ffff067224 */ /* 0x000fd800078e0004 */
[----:B-1----:R-:W-:Y:S05]  /*0290*/  @P1 BRA `(.L_x_31) ;  /* 0xfffffffc00d41947 */ /* 0x002fea000383ffff */
.L_x_30:
[----:B------:R-:W-:Y:S05]  /*02a0*/  @P0 EXIT ;  /* 0x000000000000094d */ /* 0x000fea0003800000 */
[----:B------:R-:W1:Y:S01]  /*02b0*/  S2UR UR5, SR_CgaCtaId ;  /* 0x00000000000579c3 */ /* 0x000e620000008800 */
[----:B------:R-:W-:-:S07]  /*02c0*/  UMOV UR4, 0x400 ;  /* 0x0000040000047882 */ /* 0x000fce0000000000 */
[----:B------:R-:W2:Y:S01]  /*02d0*/  LDC.64 R2, c[0x0][0x388] ;  /* 0x0000e200ff027b82 */ /* 0x000ea20000000a00 */
[----:B-1----:R-:W-:-:S09]  /*02e0*/  ULEA UR4, UR5, UR4, 0x18 ;  /* 0x0000000405047291 */ /* 0x002fd2000f8ec0ff */
[----:B------:R-:W2:Y:S04]  /*02f0*/  LDS R5, [UR4] ;  /* 0x00000004ff057984 */ /* 0x000ea80008000800 */
[----:B--2---:R-:W-:Y:S01]  /*0300*/  REDG.E.MAX.S32.STRONG.GPU desc[UR6][R2.64], R5 ;  /* 0x000000050200798e */ /* 0x004fe2000d12e306 */
[----:B------:R-:W-:Y:S05]  /*0310*/  EXIT ;  /* 0x000000000000794d */ /* 0x000fea0003800000 */
.L_x_32:
        /* <DEDUP_REMOVED lines=14> */
.L_x_124:


//--------------------- .text.normalize_mobility  --------------------------
	.section	.text.normalize_mobility,"ax",@progbits
	.align	128
        .global         normalize_mobility
        .type           normalize_mobility,@function
        .size           normalize_mobility,(.L_x_116 - normalize_mobility)
        .other          normalize_mobility,@"STO_CUDA_ENTRY STV_DEFAULT"
normalize_mobility:
.text.normalize_mobility:
        /* <DEDUP_REMOVED lines=8> */
[----:B------:R-:W0:Y:S01]  /*0080*/  LDC.64 R2, c[0x0][0x388] ;  /* 0x0000e200ff027b82 */ /* 0x000e220000000a00 */
[----:B------:R-:W0:Y:S02]  /*0090*/  LDCU.64 UR4, c[0x0][0x358] ;  /* 0x00006b00ff0477ac */ /* 0x000e240008000a00 */
[----:B0-----:R-:W2:Y:S02]  /*00a0*/  LDG.E.CONSTANT R3, desc[UR4][R2.64] ;  /* 0x0000000402037981 */ /* 0x001ea4000c1e9900 */
[----:B--2---:R-:W-:-:S13]  /*00b0*/  FSETP.GT.AND P0, PT, R3, RZ, PT ;  /* 0x000000ff0300720b */ /* 0x004fda0003f04000 */
[----:B------:R-:W-:Y:S05]  /*00c0*/  @!P0 EXIT ;  /* 0x000000000000894d */ /* 0x000fea0003800000 */
[----:B------:R-:W0:Y:S02]  /*00d0*/  LDC.64 R4, c[0x0][0x380] ;  /* 0x0000e000ff047b82 */ /* 0x000e240000000a00 */
[----:B0-----:R-:W-:-:S05]  /*00e0*/  IMAD.WIDE R4, R7, 0x4, R4 ;  /* 0x0000000407047825 */ /* 0x001fca00078e0204 */
[----:B------:R-:W2:Y:S01]  /*00f0*/  LDG.E R0, desc[UR4][R4.64] ;  /* 0x0000000404007981 */ /* 0x000ea2000c1e1900 */
[----:B------:R-:W0:Y:S01]  /*0100*/  MUFU.RCP R2, R3 ;  /* 0x0000000300027308 */ /* 0x000e220000001000 */
[----:B------:R-:W-:Y:S01]  /*0110*/  BSSY.RECONVERGENT B0, `(.L_x_33) ;  /* 0x000000b000007945 */ /* 0x000fe20003800200 */
        /* <DEDUP_REMOVED lines=8> */
[----:B------:R-:W-:Y:S05]  /*01a0*/  CALL.REL.NOINC `($__internal_2_$__cuda_sm3x_div_rn_noftz_f32_slowpath) ;  /* 0x0000000000107944 */ /* 0x000fea0003c00000 */
[----:B------:R-:W-:-:S07]  /*01b0*/  IMAD.MOV.U32 R7, RZ, RZ, R0 ;  /* 0x000000ffff077224 */ /* 0x000fce00078e0000 */
.L_x_34:
[----:B------:R-:W-:Y:S05]  /*01c0*/  BSYNC.RECONVERGENT B0 ;  /* 0x0000000000007941 */ /* 0x000fea0003800200 */
.L_x_33:
[----:B------:R-:W-:Y:S01]  /*01d0*/  STG.E desc[UR4][R4.64], R7 ;  /* 0x0000000704007986 */ /* 0x000fe2000c101904 */
[----:B------:R-:W-:Y:S05]  /*01e0*/  EXIT ;  /* 0x000000000000794d */ /* 0x000fea0003800000 */
        .weak           $__internal_2_$__cuda_sm3x_div_rn_noftz_f32_slowpath
        .type           $__internal_2_$__cuda_sm3x_div_rn_noftz_f32_slowpath,@function
        .size           $__internal_2_$__cuda_sm3x_div_rn_noftz_f32_slowpath,(.L_x_116 - $__internal_2_$__cuda_sm3x_div_rn_noftz_f32_slowpath)
$__internal_2_$__cuda_sm3x_div_rn_noftz_f32_slowpath:
        /* <DEDUP_REMOVED lines=11> */
[----:B------:R-:W-:Y:S01]  /*02a0*/  @!P0 IMAD.MOV.U32 R10, RZ, RZ, RZ ;  /* 0x000000ffff0a8224 */ /* 0x000fe200078e00ff */
[----:B------:R-:W-:Y:S06]  /*02b0*/  @!P0 BRA `(.L_x_36) ;  /* 0x00000000005c8947 */ /* 0x000fec0003800000 */
[----:B------:R-:W-:Y:S02]  /*02c0*/  FSETP.GTU.FTZ.AND P0, PT, |R0|, +INF , PT ;  /* 0x7f8000000000780b */ /* 0x000fe40003f1c200 */
        /* <DEDUP_REMOVED lines=22> */
.L_x_36:
[----:B------:R-:W-:Y:S01]  /*0430*/  LEA R0, R7, 0xc0800000, 0x17 ;  /* 0xc080000007007811 */ /* 0x000fe200078eb8ff */
[----:B------:R-:W-:Y:S01]  /*0440*/  VIADD R6, R6, 0xffffff81 ;  /* 0xffffff8106067836 */ /* 0x000fe20000000000 */
[----:B------:R-:W-:Y:S03]  /*0450*/  BSSY.RECONVERGENT B2, `(.L_x_41) ;  /* 0x0000035000027945 */ /* 0x000fe60003800200 */
[----:B------:R-:W-:Y:S01]  /*0460*/  IMAD.IADD R9, R9, 0x1, -R0 ;  /* 0x0000000109097824 */ /* 0x000fe200078e0a00 */
[C---:B------:R-:W-:Y:S01]  /*0470*/  IADD3 R7, PT, PT, R6.reuse, 0x7f, -R7 ;  /* 0x0000007f06077810 */ /* 0x040fe20007ffe807 */
[----:B------:R-:W-:Y:S02]  /*0480*/  IMAD R0, R6, -0x800000, R8 ;  /* 0xff80000006007824 */ /* 0x000fe400078e0208 */
[----:B------:R-:W0:Y:S01]  /*0490*/  MUFU.RCP R3, R9 ;  /* 0x0000000900037308 */ /* 0x000e220000001000 */
[----:B------:R-:W-:Y:S01]  /*04a0*/  FADD.FTZ R11, -R9, -RZ ;  /* 0x800000ff090b7221 */ /* 0x000fe20000010100 */
[----:B------:R-:W-:-:S03]  /*04b0*/  IMAD.IADD R7, R7, 0x1, R10 ;  /* 0x0000000107077824 */ /* 0x000fc600078e020a */
        /* <DEDUP_REMOVED lines=21> */
[CCC-:B------:R-:W-:Y:S01]  /*0610*/  FFMA.RM R6, R12.reuse, R8.reuse, R13.reuse ;  /* 0x000000080c067223 */ /* 0x1c0fe2000000400d */
[C---:B------:R-:W-:Y:S02]  /*0620*/  ISETP.NE.AND P2, PT, R9.reuse, RZ, PT ;  /* 0x000000ff0900720c */ /* 0x040fe40003f45270 */
[----:B------:R-:W-:Y:S02]  /*0630*/  ISETP.NE.AND P1, PT, R9, RZ, PT ;  /* 0x000000ff0900720c */ /* 0x000fe40003f25270 */
[----:B------:R-:W-:Y:S01]  /*0640*/  LOP3.LUT R7, R3, 0x7fffff, RZ, 0xc0, !PT ;  /* 0x007fffff03077812 */ /* 0x000fe200078ec0ff */
[----:B------:R-:W-:Y:S01]  /*0650*/  FFMA.RP R3, R12, R8, R13 ;  /* 0x000000080c037223 */ /* 0x000fe2000000800d */
[----:B------:R-:W-:Y:S02]  /*0660*/  VIADD R8, R9, 0x20 ;  /* 0x0000002009087836 */ /* 0x000fe40000000000 */
[----:B------:R-:W-:Y:S01]  /*0670*/  LOP3.LUT R7, R7, 0x800000, RZ, 0xfc, !PT ;  /* 0x0080000007077812 */ /* 0x000fe200078efcff */
[----:B------:R-:W-:Y:S01]  /*0680*/  IMAD.MOV R9, RZ, RZ, -R9 ;  /* 0x000000ffff097224 */ /* 0x000fe200078e0a09 */
[----:B------:R-:W-:-:S02]  /*0690*/  FSETP.NEU.FTZ.AND P0, PT, R3, R6, PT ;  /* 0x000000060300720b */ /* 0x000fc40003f1d000 */
[----:B------:R-:W-:Y:S02]  /*06a0*/  SHF.L.U32 R8, R7, R8, RZ ;  /* 0x0000000807087219 */ /* 0x000fe400000006ff */
[----:B------:R-:W-:Y:S02]  /*06b0*/  SEL R6, R9, RZ, P2 ;  /* 0x000000ff09067207 */ /* 0x000fe40001000000 */
[----:B------:R-:W-:Y:S02]  /*06c0*/  ISETP.NE.AND P1, PT, R8, RZ, P1 ;  /* 0x000000ff0800720c */ /* 0x000fe40000f25270 */
[----:B------:R-:W-:Y:S02]  /*06d0*/  SHF.R.U32.HI R6, RZ, R6, R7 ;  /* 0x00000006ff067219 */ /* 0x000fe40000011607 */
[----:B------:R-:W-:Y:S02]  /*06e0*/  PLOP3.LUT P0, PT, P0, P1, PT, 0xf8, 0x8f ;  /* 0x00000000008f781c */ /* 0x000fe40000703f70 */
[----:B------:R-:W-:-:S02]  /*06f0*/  SHF.R.U32.HI R8, RZ, 0x1, R6 ;  /* 0x00000001ff087819 */ /* 0x000fc40000011606 */
[----:B------:R-:W-:-:S04]  /*0700*/  SEL R3, RZ, 0x1, !P0 ;  /* 0x00000001ff037807 */ /* 0x000fc80004000000 */
[----:B------:R-:W-:-:S04]  /*0710*/  LOP3.LUT R3, R3, 0x1, R8, 0xf8, !PT ;  /* 0x0000000103037812 */ /* 0x000fc800078ef808 */
[----:B------:R-:W-:-:S05]  /*0720*/  LOP3.LUT R3, R3, R6, RZ, 0xc0, !PT ;  /* 0x0000000603037212 */ /* 0x000fca00078ec0ff */
[----:B------:R-:W-:-:S05]  /*0730*/  IMAD.IADD R3, R8, 0x1, R3 ;  /* 0x0000000108037824 */ /* 0x000fca00078e0203 */
[----:B------:R-:W-:Y:S01]  /*0740*/  LOP3.LUT R0, R3, R0, RZ, 0xfc, !PT ;  /* 0x0000000003007212 */ /* 0x000fe200078efcff */
[----:B------:R-:W-:Y:S06]  /*0750*/  BRA `(.L_x_44) ;  /* 0x0000000000107947 */ /* 0x000fec0003800000 */
.L_x_43:
[----:B------:R-:W-:-:S04]  /*0760*/  LOP3.LUT R0, R0, 0x80000000, RZ, 0xc0, !PT ;  /* 0x8000000000007812 */ /* 0x000fc800078ec0ff */
[----:B------:R-:W-:Y:S01]  /*0770*/  LOP3.LUT R0, R0, 0x7f800000, RZ, 0xfc, !PT ;  /* 0x7f80000000007812 */ /* 0x000fe200078efcff */
[----:B------:R-:W-:Y:S06]  /*0780*/  BRA `(.L_x_44) ;  /* 0x0000000000047947 */ /* 0x000fec0003800000 */
.L_x_42:
[----:B------:R-:W-:-:S07]  /*0790*/  IMAD R0, R7, 0x800000, R0 ;  /* 0x0080000007007824 */ /* 0x000fce00078e0200 */
.L_x_44:
[----:B------:R-:W-:Y:S05]  /*07a0*/  BSYNC.RECONVERGENT B2 ;  /* 0x0000000000027941 */ /* 0x000fea0003800200 */
.L_x_41:
[----:B------:R-:W-:Y:S05]  /*07b0*/  BRA `(.L_x_45) ;  /* 0x0000000000207947 */ /* 0x000fea0003800000 */
.L_x_40:
[----:B------:R-:W-:-:S04]  /*07c0*/  LOP3.LUT R0, R9, 0x80000000, R8, 0x48, !PT ;  /* 0x8000000009007812 */ /* 0x000fc800078e4808 */
[----:B------:R-:W-:Y:S01]  /*07d0*/  LOP3.LUT R0, R0, 0x7f800000, RZ, 0xfc, !PT ;  /* 0x7f80000000007812 */ /* 0x000fe200078efcff */
[----:B------:R-:W-:Y:S06]  /*07e0*/  BRA `(.L_x_45) ;  /* 0x0000000000147947 */ /* 0x000fec0003800000 */
.L_x_39:
[----:B------:R-:W-:Y:S01]  /*07f0*/  LOP3.LUT R0, R9, 0x80000000, R8, 0x48, !PT ;  /* 0x8000000009007812 */ /* 0x000fe200078e4808 */
[----:B------:R-:W-:Y:S06]  /*0800*/  BRA `(.L_x_45) ;  /* 0x00000000000c7947 */ /* 0x000fec0003800000 */
.L_x_38:
[----:B------:R-:W0:Y:S01]  /*0810*/  MUFU.RSQ R0, -QNAN ;  /* 0xffc0000000007908 */ /* 0x000e220000001400 */
[----:B------:R-:W-:Y:S05]  /*0820*/  BRA `(.L_x_45) ;  /* 0x0000000000047947 */ /* 0x000fea0003800000 */
.L_x_37:
[----:B------:R-:W-:-:S07]  /*0830*/  FADD.FTZ R0, R0, R3 ;  /* 0x0000000300007221 */ /* 0x000fce0000010000 */
.L_x_45:
[----:B------:R-:W-:Y:S05]  /*0840*/  BSYNC.RECONVERGENT B1 ;  /* 0x0000000000017941 */ /* 0x000fea0003800200 */
.L_x_35:
[----:B------:R-:W-:-:S04]  /*0850*/  IMAD.MOV.U32 R3, RZ, RZ, 0x0 ;  /* 0x00000000ff037424 */ /* 0x000fc800078e00ff */
[----:B0-----:R-:W-:Y:S05]  /*0860*/  RET.REL.NODEC R2 `(normalize_mobility) ;  /* 0xfffffff402e47950 */ /* 0x001fea0003c3ffff */
.L_x_46:
        /* <DEDUP_REMOVED lines=9> */
.L_x_116:


//--------------------- .text.compute_residue_mobility --------------------------
	.section	.text.compute_residue_mobility,"ax",@progbits
	.align	128
        .global         compute_residue_mobility
        .type           compute_residue_mobility,@function
        .size           compute_residue_mobility,(.L_x_117 - compute_residue_mobility)
        .other          compute_residue_mobility,@"STO_CUDA_ENTRY STV_DEFAULT"
compute_residue_mobility:
.text.compute_residue_mobility:
        /* <DEDUP_REMOVED lines=8> */
[----:B------:R-:W0:Y:S01]  /*0080*/  LDCU UR4, c[0x0][0x39c] ;  /* 0x00007380ff0477ac */ /* 0x000e220008000800 */
[----:B------:R-:W-:Y:S01]  /*0090*/  IMAD.MOV.U32 R6, RZ, RZ, RZ ;  /* 0x000000ffff067224 */ /* 0x000fe200078e00ff */
[----:B------:R-:W1:Y:S01]  /*00a0*/  LDCU.64 UR12, c[0x0][0x358] ;  /* 0x00006b00ff0c77ac */ /* 0x000e620008000a00 */
[----:B0-----:R-:W-:-:S09]  /*00b0*/  UISETP.GE.AND UP0, UPT, UR4, 0x1, UPT ;  /* 0x000000010400788c */ /* 0x001fd2000bf06270 */
[----:B-1----:R-:W-:Y:S05]  /*00c0*/  BRA.U !UP0, `(.L_x_47) ;  /* 0x0000000d08d07547 */ /* 0x002fea000b800000 */
[----:B------:R-:W-:Y:S01]  /*00d0*/  UISETP.GE.U32.AND UP0, UPT, UR4, 0x4, UPT ;  /* 0x000000040400788c */ /* 0x000fe2000bf06070 */
[----:B------:R-:W-:Y:S02]  /*00e0*/  IMAD R7, R2, 0x3, RZ ;  /* 0x0000000302077824 */ /* 0x000fe400078e02ff */
[----:B------:R-:W-:Y:S02]  /*00f0*/  HFMA2 R8, -RZ, RZ, 0, 0 ;  /* 0x00000000ff087431 */ /* 0x000fe400000001ff */
[----:B------:R-:W-:Y:S01]  /*0100*/  IMAD.MOV.U32 R6, RZ, RZ, RZ ;  /* 0x000000ffff067224 */ /* 0x000fe200078e00ff */
[----:B------:R-:W-:Y:S01]  /*0110*/  ULOP3.LUT UR8, UR4, 0x3, URZ, 0xc0, !UPT ;  /* 0x0000000304087892 */ /* 0x000fe2000f8ec0ff */
[----:B------:R-:W-:Y:S02]  /*0120*/  SHF.R.S32.HI R9, RZ, 0x1f, R7 ;  /* 0x0000001fff097819 */ /* 0x000fe40000011407 */
[----:B------:R-:W-:Y:S09]  /*0130*/  BRA.U !UP0, `(.L_x_48) ;  /* 0x00000009080c7547 */ /* 0x000ff2000b800000 */
[----:B------:R-:W0:Y:S01]  /*0140*/  LDCU.64 UR6, c[0x0][0x388] ;  /* 0x00007100ff0677ac */ /* 0x000e220008000a00 */
[----:B------:R-:W1:Y:S01]  /*0150*/  LDC R16, c[0x0][0x3a0] ;  /* 0x0000e800ff107b82 */ /* 0x000e620000000800 */
[----:B------:R-:W-:Y:S01]  /*0160*/  IMAD.MOV.U32 R6, RZ, RZ, RZ ;  /* 0x000000ffff067224 */ /* 0x000fe200078e00ff */
[----:B------:R-:W2:Y:S01]  /*0170*/  LDCU UR5, c[0x0][0x3a0] ;  /* 0x00007400ff0577ac */ /* 0x000ea20008000800 */
[----:B------:R-:W-:Y:S01]  /*0180*/  IMAD.MOV.U32 R14, RZ, RZ, RZ ;  /* 0x000000ffff0e7224 */ /* 0x000fe200078e00ff */
[----:B------:R-:W-:-:S04]  /*0190*/  ULOP3.LUT UR4, UR4, 0x7ffffffc, URZ, 0xc0, !UPT ;  /* 0x7ffffffc04047892 */ /* 0x000fc8000f8ec0ff */
[----:B------:R-:W3:Y:S01]  /*01a0*/  LDC R11, c[0x0][0x3a0] ;  /* 0x0000e800ff0b7b82 */ /* 0x000ee20000000800 */
[----:B------:R-:W4:Y:S01]  /*01b0*/  LDCU.64 UR14, c[0x0][0x380] ;  /* 0x00007000ff0e77ac */ /* 0x000f220008000a00 */
[----:B------:R-:W-:Y:S01]  /*01c0*/  MOV R8, UR4 ;  /* 0x0000000400087c02 */ /* 0x000fe20008000f00 */
[----:B------:R-:W-:Y:S02]  /*01d0*/  UIADD3 UR10, UPT, UPT, -UR4, URZ, URZ ;  /* 0x000000ff040a7290 */ /* 0x000fe4000fffe1ff */
[----:B0-----:R-:W-:Y:S02]  /*01e0*/  UIADD3 UR6, UP0, UPT, UR6, 0x8, URZ ;  /* 0x0000000806067890 */ /* 0x001fe4000ff1e0ff */
[----:B--2---:R-:W-:Y:S02]  /*01f0*/  UIMAD UR9, UR5, 0x3, URZ ;  /* 0x00000003050978a4 */ /* 0x004fe4000f8e02ff */
[----:B------:R-:W-:Y:S02]  /*0200*/  UIADD3.X UR7, UPT, UPT, URZ, UR7, URZ, UP0, !UPT ;  /* 0x00000007ff077290 */ /* 0x000fe400087fe4ff */
[----:B------:R-:W-:Y:S01]  /*0210*/  MOV R4, UR6 ;  /* 0x0000000600047c02 */ /* 0x000fe20008000f00 */
[----:B------:R-:W-:Y:S01]  /*0220*/  USHF.L.U32 UR5, UR5, 0x1, URZ ;  /* 0x0000000105057899 */ /* 0x000fe200080006ff */
[----:B------:R-:W-:-:S02]  /*0230*/  IMAD.U32 R12, RZ, RZ, UR9 ;  /* 0x00000009ff0c7e24 */ /* 0x000fc4000f8e00ff */
[----:B------:R-:W-:-:S03]  /*0240*/  IMAD.U32 R5, RZ, RZ, UR7 ;  /* 0x00000007ff057e24 */ /* 0x000fc6000f8e00ff */
[----:B----4-:R-:W-:-:S07]  /*0250*/  IMAD.U32 R10, RZ, RZ, UR5 ;  /* 0x00000005ff0a7e24 */ /* 0x010fce000f8e00ff */
.L_x_61:
[----:B------:R-:W2:Y:S02]  /*0260*/  LDG.E.CONSTANT R3, desc[UR12][R4.64+-0x8] ;  /* 0xfffff80c04037981 */ /* 0x000ea4000c1e9900 */
[----:B--2---:R-:W-:-:S13]  /*0270*/  FSETP.GTU.AND P0, PT, R3, RZ, PT ;  /* 0x000000ff0300720b */ /* 0x004fda0003f0c000 */
[----:B------:R-:W-:Y:S05]  /*0280*/  @!P0 BRA `(.L_x_49) ;  /* 0x00000000005c8947 */ /* 0x000fea0003800000 */
[----:B------:R-:W-:-:S04]  /*0290*/  IADD3 R0, P0, PT, R7, R14, RZ ;  /* 0x0000000e07007210 */ /* 0x000fc80007f1e0ff */
[----:B------:R-:W-:Y:S02]  /*02a0*/  LEA.HI.X.SX32 R13, R14, R9, 0x1, P0 ;  /* 0x000000090e0d7211 */ /* 0x000fe400000f0eff */
[----:B------:R-:W-:-:S04]  /*02b0*/  LEA R18, P0, R0, UR14, 0x2 ;  /* 0x0000000e00127c11 */ /* 0x000fc8000f8010ff */
[----:B------:R-:W-:-:S05]  /*02c0*/  LEA.HI.X R19, R0, UR15, R13, 0x2, P0 ;  /* 0x0000000f00137c11 */ /* 0x000fca00080f140d */
[----:B------:R-:W2:Y:S04]  /*02d0*/  LDG.E.CONSTANT R13, desc[UR12][R18.64+0x4] ;  /* 0x0000040c120d7981 */ /* 0x000ea8000c1e9900 */
[----:B------:R-:W4:Y:S04]  /*02e0*/  LDG.E.CONSTANT R0, desc[UR12][R18.64] ;  /* 0x0000000c12007981 */ /* 0x000f28000c1e9900 */
[----:B------:R-:W5:Y:S01]  /*02f0*/  LDG.E.CONSTANT R15, desc[UR12][R18.64+0x8] ;  /* 0x0000080c120f7981 */ /* 0x000f62000c1e9900 */
[----:B------:R-:W0:Y:S01]  /*0300*/  MUFU.RCP R20, R3 ;  /* 0x0000000300147308 */ /* 0x000e220000001000 */
[----:B------:R-:W-:Y:S01]  /*0310*/  BSSY.RECONVERGENT B0, `(.L_x_50) ;  /* 0x000000d000007945 */ /* 0x000fe20003800200 */
[----:B--2---:R-:W-:-:S04]  /*0320*/  FMUL R13, R13, R13 ;  /* 0x0000000d0d0d7220 */ /* 0x004fc80000400000 */
[----:B----4-:R-:W-:Y:S01]  /*0330*/  FFMA R0, R0, R0, R13 ;  /* 0x0000000000007223 */ /* 0x010fe2000000000d */
[----:B0-----:R-:W-:-:S03]  /*0340*/  FFMA R13, -R3, R20, 1 ;  /* 0x3f800000030d7423 */ /* 0x001fc60000000114 */
[----:B-----5:R-:W-:Y:S01]  /*0350*/  FFMA R0, R15, R15, R0 ;  /* 0x0000000f0f007223 */ /* 0x020fe20000000000 */
[----:B------:R-:W-:-:S03]  /*0360*/  FFMA R13, R20, R13, R20 ;  /* 0x0000000d140d7223 */ /* 0x000fc60000000014 */
[----:B------:R-:W0:Y:S01]  /*0370*/  FCHK P0, R0, R3 ;  /* 0x0000000300007302 */ /* 0x000e220000000000 */
[----:B------:R-:W-:-:S04]  /*0380*/  FFMA R20, R0, R13, RZ ;  /* 0x0000000d00147223 */ /* 0x000fc800000000ff */
[----:B------:R-:W-:-:S04]  /*0390*/  FFMA R15, -R3, R20, R0 ;  /* 0x00000014030f7223 */ /* 0x000fc80000000100 */
[----:B------:R-:W-:Y:S01]  /*03a0*/  FFMA R13, R13, R15, R20 ;  /* 0x0000000f0d0d7223 */ /* 0x000fe20000000014 */
[----:B0-----:R-:W-:Y:S06]  /*03b0*/  @!P0 BRA `(.L_x_51) ;  /* 0x0000000000088947 */ /* 0x001fec0003800000 */
[----:B------:R-:W-:-:S07]  /*03c0*/  MOV R18, 0x3e0 ;  /* 0x000003e000127802 */ /* 0x000fce0000000f00 */
[----:B-1-3--:R-:W-:Y:S05]  /*03d0*/  CALL.REL.NOINC `($__internal_3_$__cuda_sm3x_div_rn_noftz_f32_slowpath) ;  /* 0x0000000c001c7944 */ /* 0x00afea0003c00000 */
.L_x_51:
[----:B------:R-:W-:Y:S05]  /*03e0*/  BSYNC.RECONVERGENT B0 ;  /* 0x0000000000007941 */ /* 0x000fea0003800200 */
.L_x_50:
[----:B------:R-:W-:-:S07]  /*03f0*/  FADD R6, R6, R13 ;  /* 0x0000000d06067221 */ /* 0x000fce0000000000 */
.L_x_49:
[----:B------:R-:W2:Y:S02]  /*0400*/  LDG.E.CONSTANT R3, desc[UR12][R4.64+-0x4] ;  /* 0xfffffc0c04037981 */ /* 0x000ea4000c1e9900 */
[----:B--2---:R-:W-:-:S13]  /*0410*/  FSETP.GTU.AND P0, PT, R3, RZ, PT ;  /* 0x000000ff0300720b */ /* 0x004fda0003f0c000 */
[----:B------:R-:W-:Y:S05]  /*0420*/  @!P0 BRA `(.L_x_52) ;  /* 0x00000000005c8947 */ /* 0x000fea0003800000 */
[----:B-1----:R-:W-:-:S04]  /*0430*/  IADD3 R0, P0, PT, R7, R16, RZ ;  /* 0x0000001007007210 */ /* 0x002fc80007f1e0ff */
        /* <DEDUP_REMOVED lines=19> */
[----:B---3--:R-:W-:Y:S05]  /*0570*/  CALL.REL.NOINC `($__internal_3_$__cuda_sm3x_div_rn_noftz_f32_slowpath) ;  /* 0x0000000800b47944 */ /* 0x008fea0003c00000 */
.L_x_54:
[----:B------:R-:W-:Y:S05]  /*0580*/  BSYNC.RECONVERGENT B0 ;  /* 0x0000000000007941 */ /* 0x000fea0003800200 */
.L_x_53:
[----:B------:R-:W-:-:S07]  /*0590*/  FADD R6, R6, R13 ;  /* 0x0000000d06067221 */ /* 0x000fce0000000000 */
.L_x_52:
        /* <DEDUP_REMOVED lines=24> */
.L_x_57:
[----:B------:R-:W-:Y:S05]  /*0720*/  BSYNC.RECONVERGENT B0 ;  /* 0x0000000000007941 */ /* 0x000fea0003800200 */
.L_x_56:
[----:B------:R-:W-:-:S07]  /*0730*/  FADD R6, R6, R13 ;  /* 0x0000000d06067221 */ /* 0x000fce0000000000 */
.L_x_55:
        /* <DEDUP_REMOVED lines=24> */
.L_x_60:
[----:B------:R-:W-:Y:S05]  /*08c0*/  BSYNC.RECONVERGENT B0 ;  /* 0x0000000000007941 */ /* 0x000fea0003800200 */
.L_x_59:
[----:B------:R-:W-:-:S07]  /*08d0*/  FADD R6, R6, R13 ;  /* 0x0000000d06067221 */ /* 0x000fce0000000000 */
.L_x_58:
[----:B------:R-:W-:Y:S01]  /*08e0*/  UIADD3 UR10, UPT, UPT, UR10, 0x4, URZ ;  /* 0x000000040a0a7890 */ /* 0x000fe2000fffe0ff */
[----:B------:R-:W-:Y:S01]  /*08f0*/  IADD3 R4, P0, PT, R4, 0x10, RZ ;  /* 0x0000001004047810 */ /* 0x000fe20007f1e0ff */
[C---:B---3--:R-:W-:Y:S01]  /*0900*/  IMAD R12, R11.reuse, 0x4, R12 ;  /* 0x000000040b0c7824 */ /* 0x048fe200078e020c */
[C---:B------:R-:W-:Y:S01]  /*0910*/  LEA R14, R11.reuse, R14, 0x2 ;  /* 0x0000000e0b0e7211 */ /* 0x040fe200078e10ff */
[----:B------:R-:W-:Y:S01]  /*0920*/  UISETP.NE.AND UP0, UPT, UR10, URZ, UPT ;  /* 0x000000ff0a00728c */ /* 0x000fe2000bf05270 */
[----:B------:R-:W-:Y:S01]  /*0930*/  IADD3.X R5, PT, PT, RZ, R5, RZ, P0, !PT ;  /* 0x00000005ff057210 */ /* 0x000fe200007fe4ff */
[C---:B------:R-:W-:Y:S02]  /*0940*/  IMAD R10, R11.reuse, 0x4, R10 ;  /* 0x000000040b0a7824 */ /* 0x040fe400078e020a */
[----:B-1----:R-:W-:-:S05]  /*0950*/  IMAD R16, R11, 0x4, R16 ;  /* 0x000000040b107824 */ /* 0x002fca00078e0210 */
[----:B------:R-:W-:Y:S05]  /*0960*/  BRA.U UP0, `(.L_x_61) ;  /* 0xfffffff9003c7547 */ /* 0x000fea000b83ffff */
.L_x_48:
[----:B------:R-:W-:-:S09]  /*0970*/  UISETP.NE.AND UP0, UPT, UR8, URZ, UPT ;  /* 0x000000ff0800728c */ /* 0x000fd2000bf05270 */
[----:B------:R-:W-:Y:S05]  /*0980*/  BRA.U !UP0, `(.L_x_47) ;  /* 0x0000000508a07547 */ /* 0x000fea000b800000 */
[----:B------:R-:W-:-:S09]  /*0990*/  UISETP.NE.AND UP0, UPT, UR8, 0x1, UPT ;  /* 0x000000010800788c */ /* 0x000fd2000bf05270 */
[----:B------:R-:W-:Y:S05]  /*09a0*/  BRA.U !UP0, `(.L_x_62) ;  /* 0x0000000508047547 */ /* 0x000fea000b800000 */
[----:B------:R-:W0:Y:S02]  /*09b0*/  LDC.64 R4, c[0x0][0x388] ;  /* 0x0000e200ff047b82 */ /* 0x000e240000000a00 */
[----:B0-----:R-:W-:-:S05]  /*09c0*/  IMAD.WIDE.U32 R4, R8, 0x4, R4 ;  /* 0x0000000408047825 */ /* 0x001fca00078e0004 */
[----:B------:R-:W2:Y:S02]  /*09d0*/  LDG.E.CONSTANT R15, desc[UR12][R4.64] ;  /* 0x0000000c040f7981 */ /* 0x000ea4000c1e9900 */
[----:B--2---:R-:W-:-:S13]  /*09e0*/  FSETP.GTU.AND P0, PT, R15, RZ, PT ;  /* 0x000000ff0f00720b */ /* 0x004fda0003f0c000 */
[----:B------:R-:W-:Y:S05]  /*09f0*/  @!P0 BRA `(.L_x_63) ;  /* 0x0000000000708947 */ /* 0x000fea0003800000 */
[----:B------:R-:W0:Y:S01]  /*0a00*/  LDCU UR4, c[0x0][0x3a0] ;  /* 0x00007400ff0477ac */ /* 0x000e220008000800 */
[----:B------:R-:W1:Y:S01]  /*0a10*/  LDCU.64 UR6, c[0x0][0x380] ;  /* 0x00007000ff0677ac */ /* 0x000e620008000a00 */
[----:B0-----:R-:W-:-:S05]  /*0a20*/  IMAD R0, R8, UR4, RZ ;  /* 0x0000000408007c24 */ /* 0x001fca000f8e02ff */
[----:B------:R-:W-:-:S04]  /*0a30*/  IADD3 R3, P0, PT, R7, R0, RZ ;  /* 0x0000000007037210 */ /* 0x000fc80007f1e0ff */
[----:B------:R-:W-:Y:S02]  /*0a40*/  LEA.HI.X.SX32 R0, R0, R9, 0x1, P0 ;  /* 0x0000000900007211 */ /* 0x000fe400000f0eff */
[----:B-1----:R-:W-:-:S04]  /*0a50*/  LEA R10, P0, R3, UR6, 0x2 ;  /* 0x00000006030a7c11 */ /* 0x002fc8000f8010ff */
[----:B------:R-:W-:-:S05]  /*0a60*/  LEA.HI.X R11, R3, UR7, R0, 0x2, P0 ;  /* 0x00000007030b7c11 */ /* 0x000fca00080f1400 */
[----:B------:R-:W2:Y:S04]  /*0a70*/  LDG.E.CONSTANT R3, desc[UR12][R10.64+0x4] ;  /* 0x0000040c0a037981 */ /* 0x000ea8000c1e9900 */
[----:B------:R-:W3:Y:S04]  /*0a80*/  LDG.E.CONSTANT R0, desc[UR12][R10.64] ;  /* 0x0000000c0a007981 */ /* 0x000ee8000c1e9900 */
[----:B------:R-:W4:Y:S01]  /*0a90*/  LDG.E.CONSTANT R12, desc[UR12][R10.64+0x8] ;  /* 0x0000080c0a0c7981 */ /* 0x000f22000c1e9900 */
[----:B------:R-:W0:Y:S01]  /*0aa0*/  MUFU.RCP R13, R15 ;  /* 0x0000000f000d7308 */ /* 0x000e220000001000 */
[----:B------:R-:W-:Y:S01]  /*0ab0*/  BSSY.RECONVERGENT B0, `(.L_x_64) ;  /* 0x000000f000007945 */ /* 0x000fe20003800200 */
[----:B0-----:R-:W-:-:S04]  /*0ac0*/  FFMA R14, -R15, R13, 1 ;  /* 0x3f8000000f0e7423 */ /* 0x001fc8000000010d */
[----:B------:R-:W-:Y:S01]  /*0ad0*/  FFMA R13, R13, R14, R13 ;  /* 0x0000000e0d0d7223 */ /* 0x000fe2000000000d */
[----:B--2---:R-:W-:-:S04]  /*0ae0*/  FMUL R3, R3, R3 ;  /* 0x0000000303037220 */ /* 0x004fc80000400000 */
[----:B---3--:R-:W-:-:S04]  /*0af0*/  FFMA R3, R0, R0, R3 ;  /* 0x0000000000037223 */ /* 0x008fc80000000003 */
[----:B----4-:R-:W-:-:S04]  /*0b00*/  FFMA R0, R12, R12, R3 ;  /* 0x0000000c0c007223 */ /* 0x010fc80000000003 */
[----:B------:R-:W0:Y:S01]  /*0b10*/  FCHK P0, R0, R15 ;  /* 0x0000000f00007302 */ /* 0x000e220000000000 */
[----:B------:R-:W-:-:S04]  /*0b20*/  FFMA R12, R0, R13, RZ ;  /* 0x0000000d000c7223 */ /* 0x000fc800000000ff */
[----:B------:R-:W-:-:S04]  /*0b30*/  FFMA R3, -R15, R12, R0 ;  /* 0x0000000c0f037223 */ /* 0x000fc80000000100 */
[----:B------:R-:W-:Y:S01]  /*0b40*/  FFMA R3, R13, R3, R12 ;  /* 0x000000030d037223 */ /* 0x000fe2000000000c */
[----:B0-----:R-:W-:Y:S06]  /*0b50*/  @!P0 BRA `(.L_x_65) ;  /* 0x0000000000108947 */ /* 0x001fec0003800000 */
[----:B------:R-:W-:Y:S01]  /*0b60*/  IMAD.MOV.U32 R3, RZ, RZ, R15 ;  /* 0x000000ffff037224 */ /* 0x000fe200078e000f */
[----:B------:R-:W-:-:S07]  /*0b70*/  MOV R18, 0xb90 ;  /* 0x00000b9000127802 */ /* 0x000fce0000000f00 */
[----:B------:R-:W-:Y:S05]  /*0b80*/  CALL.REL.NOINC `($__internal_3_$__cuda_sm3x_div_rn_noftz_f32_slowpath) ;  /* 0x0000000400307944 */ /* 0x000fea0003c00000 */
[----:B------:R-:W-:-:S07]  /*0b90*/  MOV R3, R13 ;  /* 0x0000000d00037202 */ /* 0x000fce0000000f00 */
.L_x_65:
[----:B------:R-:W-:Y:S05]  /*0ba0*/  BSYNC.RECONVERGENT B0 ;  /* 0x0000000000007941 */ /* 0x000fea0003800200 */
.L_x_64:
[----:B------:R-:W-:-:S07]  /*0bb0*/  FADD R6, R6, R3 ;  /* 0x0000000306067221 */ /* 0x000fce0000000000 */
.L_x_63:
[----:B------:R-:W2:Y:S02]  /*0bc0*/  LDG.E.CONSTANT R13, desc[UR12][R4.64+0x4] ;  /* 0x0000040c040d7981 */ /* 0x000ea4000c1e9900 */
[----:B--2---:R-:W-:-:S13]  /*0bd0*/  FSETP.GTU.AND P0, PT, R13, RZ, PT ;  /* 0x000000ff0d00720b */ /* 0x004fda0003f0c000 */
[----:B------:R-:W-:Y:S05]  /*0be0*/  @!P0 BRA `(.L_x_66) ;  /* 0x0000000000708947 */ /* 0x000fea0003800000 */
[----:B------:R-:W0:Y:S01]  /*0bf0*/  LDC R3, c[0x0][0x3a0] ;  /* 0x0000e800ff037b82 */ /* 0x000e220000000800 */
[----:B------:R-:W1:Y:S01]  /*0c00*/  LDCU.64 UR4, c[0x0][0x380] ;  /* 0x00007000ff0477ac */ /* 0x000e620008000a00 */
[----:B0-----:R-:W-:-:S05]  /*0c10*/  IMAD R0, R8, R3, R3 ;  /* 0x0000000308007224 */ /* 0x001fca00078e0203 */
        /* <DEDUP_REMOVED lines=23> */
.L_x_68:
[----:B------:R-:W-:Y:S05]  /*0d90*/  BSYNC.RECONVERGENT B0 ;  /* 0x0000000000007941 */ /* 0x000fea0003800200 */
.L_x_67:
[----:B------:R-:W-:-:S07]  /*0da0*/  FADD R6, R6, R3 ;  /* 0x0000000306067221 */ /* 0x000fce0000000000 */
.L_x_66:
[----:B------:R-:W-:-:S07]  /*0db0*/  VIADD R8, R8, 0x2 ;  /* 0x0000000208087836 */ /* 0x000fce0000000000 */
.L_x_62:
[----:B------:R-:W0:Y:S02]  /*0dc0*/  LDCU UR4, c[0x0][0x39c] ;  /* 0x00007380ff0477ac */ /* 0x000e240008000800 */
[----:B0-----:R-:W-:-:S04]  /*0dd0*/  ULOP3.LUT UR4, UR4, 0x1, URZ, 0xc0, !UPT ;  /* 0x0000000104047892 */ /* 0x001fc8000f8ec0ff */
[----:B------:R-:W-:-:S09]  /*0de0*/  UISETP.NE.U32.AND UP0, UPT, UR4, 0x1, UPT ;  /* 0x000000010400788c */ /* 0x000fd2000bf05070 */
[----:B------:R-:W-:Y:S05]  /*0df0*/  BRA.U UP0, `(.L_x_47) ;  /* 0x0000000100847547 */ /* 0x000fea000b800000 */
        /* <DEDUP_REMOVED lines=17> */
[----:B--2---:R-:W-:-:S04]  /*0f10*/  FMUL R3, R3, R3 ;  /* 0x0000000303037220 */ /* 0x004fc80000400000 */
[----:B---3--:R-:W-:Y:S01]  /*0f20*/  FFMA R0, R0, R0, R3 ;  /* 0x0000000000007223 */ /* 0x008fe20000000003 */
[----:B0-----:R-:W-:-:S03]  /*0f30*/  FFMA R3, -R11, R8, 1 ;  /* 0x3f8000000b037423 */ /* 0x001fc60000000108 */
[----:B----4-:R-:W-:Y:S01]  /*0f40*/  FFMA R0, R7, R7, R0 ;  /* 0x0000000707007223 */ /* 0x010fe20000000000 */
[----:B------:R-:W-:-:S03]  /*0f50*/  FFMA R3, R8, R3, R8 ;  /* 0x0000000308037223 */ /* 0x000fc60000000008 */
[----:B------:R-:W0:Y:S01]  /*0f60*/  FCHK P0, R0, R11 ;  /* 0x0000000b00007302 */ /* 0x000e220000000000 */
[----:B------:R-:W-:-:S04]  /*0f70*/  FFMA R8, R0, R3, RZ ;  /* 0x0000000300087223 */ /* 0x000fc800000000ff */
[----:B------:R-:W-:-:S04]  /*0f80*/  FFMA R7, -R11, R8, R0 ;  /* 0x000000080b077223 */ /* 0x000fc80000000100 */
[----:B------:R-:W-:Y:S01]  /*0f90*/  FFMA R3, R3, R7, R8 ;  /* 0x0000000703037223 */ /* 0x000fe20000000008 */
[----:B0-----:R-:W-:Y:S06]  /*0fa0*/  @!P0 BRA `(.L_x_70) ;  /* 0x0000000000108947 */ /* 0x001fec0003800000 */
[----:B------:R-:W-:Y:S02]  /*0fb0*/  MOV R3, R11 ;  /* 0x0000000b00037202 */ /* 0x000fe40000000f00 */
[----:B------:R-:W-:-:S07]  /*0fc0*/  MOV R18, 0xfe0 ;  /* 0x00000fe000127802 */ /* 0x000fce0000000f00 */
[----:B------:R-:W-:Y:S05]  /*0fd0*/  CALL.REL.NOINC `($__internal_3_$__cuda_sm3x_div_rn_noftz_f32_slowpath) ;  /* 0x00000000001c7944 */ /* 0x000fea0003c00000 */
[----:B------:R-:W-:-:S07]  /*0fe0*/  IMAD.MOV.U32 R3, RZ, RZ, R13 ;  /* 0x000000ffff037224 */ /* 0x000fce00078e000d */
.L_x_70:
[----:B------:R-:W-:Y:S05]  /*0ff0*/  BSYNC.RECONVERGENT B0 ;  /* 0x0000000000007941 */ /* 0x000fea0003800200 */
.L_x_69:
[----:B------:R-:W-:-:S07]  /*1000*/  FADD R6, R6, R3 ;  /* 0x0000000306067221 */ /* 0x000fce0000000000 */
.L_x_47:
[----:B------:R-:W0:Y:S02]  /*1010*/  LDC.64 R4, c[0x0][0x390] ;  /* 0x0000e400ff047b82 */ /* 0x000e240000000a00 */
[----:B0-----:R-:W-:-:S05]  /*1020*/  IMAD.WIDE R2, R2, 0x4, R4 ;  /* 0x0000000402027825 */ /* 0x001fca00078e0204 */
[----:B------:R-:W-:Y:S01]  /*1030*/  STG.E desc[UR12][R2.64], R6 ;  /* 0x0000000602007986 */ /* 0x000fe2000c10190c */
[----:B------:R-:W-:Y:S05]  /*1040*/  EXIT ;  /* 0x000000000000794d */ /* 0x000fea0003800000 */
        .weak           $__internal_3_$__cuda_sm3x_div_rn_noftz_f32_slowpath
        .type           $__internal_3_$__cuda_sm3x_div_rn_noftz_f32_slowpath,@function
        .size           $__internal_3_$__cuda_sm3x_div_rn_noftz_f32_slowpath,(.L_x_117 - $__internal_3_$__cuda_sm3x_div_rn_noftz_f32_slowpath)
$__internal_3_$__cuda_sm3x_div_rn_noftz_f32_slowpath:
[----:B------:R-:W-:Y:S01]  /*1050*/  SHF.R.U32.HI R13, RZ, 0x17, R3 ;  /* 0x00000017ff0d7819 */ /* 0x000fe20000011603 */
[----:B------:R-:W-:Y:S01]  /*1060*/  BSSY.RECONVERGENT B1, `(.L_x_71) ;  /* 0x0000062000017945 */ /* 0x000fe20003800200 */
[----:B------:R-:W-:Y:S02]  /*1070*/  SHF.R.U32.HI R15, RZ, 0x17, R0 ;  /* 0x00000017ff0f7819 */ /* 0x000fe40000011600 */
[----:B------:R-:W-:Y:S02]  /*1080*/  LOP3.LUT R13, R13, 0xff, RZ, 0xc0, !PT ;  /* 0x000000ff0d0d7812 */ /* 0x000fe400078ec0ff */
[----:B------:R-:W-:Y:S02]  /*1090*/  LOP3.LUT R19, R15, 0xff, RZ, 0xc0, !PT ;  /* 0x000000ff0f137812 */ /* 0x000fe400078ec0ff */
[----:B------:R-:W-:-:S03]  /*10a0*/  IADD3 R20, PT, PT, R13, -0x1, RZ ;  /* 0xffffffff0d147810 */ /* 0x000fc60007ffe0ff */
[----:B------:R-:W-:Y:S01]  /*10b0*/  VIADD R17, R19, 0xffffffff ;  /* 0xffffffff13117836 */ /* 0x000fe20000000000 */
[----:B------:R-:W-:-:S04]  /*10c0*/  ISETP.GT.U32.AND P0, PT, R20, 0xfd, PT ;  /* 0x000000fd1400780c */ /* 0x000fc80003f04070 */
[----:B------:R-:W-:-:S13]  /*10d0*/  ISETP.GT.U32.OR P0, PT, R17, 0xfd, P0 ;  /* 0x000000fd1100780c */ /* 0x000fda0000704470 */
[----:B------:R-:W-:Y:S01]  /*10e0*/  @!P0 MOV R15, RZ ;  /* 0x000000ff000f8202 */ /* 0x000fe20000000f00 */
        /* <DEDUP_REMOVED lines=19> */
[----:B------:R-:W-:Y:S01]  /*1220*/  @P0 IMAD.MOV.U32 R15, RZ, RZ, RZ ;  /* 0x000000ffff0f0224 */ /* 0x000fe200078e00ff */
[----:B------:R-:W-:Y:S01]  /*1230*/  @!P0 MOV R15, 0xffffffc0 ;  /* 0xffffffc0000f8802 */ /* 0x000fe20000000f00 */
[----:B------:R-:W-:Y:S01]  /*1240*/  @!P0 FFMA R0, R0, 1.84467440737095516160e+19, RZ ;  /* 0x5f80000000008823 */ /* 0x000fe200000000ff */
[----:B------:R-:W-:-:S03]  /*1250*/  @!P1 FFMA R3, R3, 1.84467440737095516160e+19, RZ ;  /* 0x5f80000003039823 */ /* 0x000fc600000000ff */
[----:B------:R-:W-:-:S07]  /*1260*/  @!P1 VIADD R15, R15, 0x40 ;  /* 0x000000400f0f9836 */ /* 0x000fce0000000000 */
.L_x_72:
[----:B------:R-:W-:Y:S01]  /*1270*/  LEA R20, R13, 0xc0800000, 0x17 ;  /* 0xc08000000d147811 */ /* 0x000fe200078eb8ff */
[----:B------:R-:W-:Y:S01]  /*1280*/  VIADD R19, R19, 0xffffff81 ;  /* 0xffffff8113137836 */ /* 0x000fe20000000000 */
[----:B------:R-:W-:Y:S02]  /*1290*/  BSSY.RECONVERGENT B2, `(.L_x_77) ;  /* 0x0000035000027945 */ /* 0x000fe40003800200 */
[----:B------:R-:W-:Y:S01]  /*12a0*/  IADD3 R21, PT, PT, -R20, R3, RZ ;  /* 0x0000000314157210 */ /* 0x000fe20007ffe1ff */
[----:B------:R-:W-:-:S03]  /*12b0*/  IMAD R0, R19, -0x800000, R0 ;  /* 0xff80000013007824 */ /* 0x000fc600078e0200 */
[----:B------:R-:W0:Y:S01]  /*12c0*/  MUFU.RCP R3, R21 ;  /* 0x0000001500037308 */ /* 0x000e220000001000 */
[----:B------:R-:W-:-:S04]  /*12d0*/  FADD.FTZ R17, -R21, -RZ ;  /* 0x800000ff15117221 */ /* 0x000fc80000010100 */
[----:B0-----:R-:W-:-:S04]  /*12e0*/  FFMA R20, R3, R17, 1 ;  /* 0x3f80000003147423 */ /* 0x001fc80000000011 */
[----:B------:R-:W-:-:S04]  /*12f0*/  FFMA R3, R3, R20, R3 ;  /* 0x0000001403037223 */ /* 0x000fc80000000003 */
[----:B------:R-:W-:-:S04]  /*1300*/  FFMA R20, R0, R3, RZ ;  /* 0x0000000300147223 */ /* 0x000fc800000000ff */
[----:B------:R-:W-:-:S04]  /*1310*/  FFMA R22, R17, R20, R0 ;  /* 0x0000001411167223 */ /* 0x000fc80000000000 */
[----:B------:R-:W-:Y:S01]  /*1320*/  FFMA R20, R3, R22, R20 ;  /* 0x0000001603147223 */ /* 0x000fe20000000014 */
[----:B------:R-:W-:-:S03]  /*1330*/  IADD3 R22, PT, PT, R19, 0x7f, -R13 ;  /* 0x0000007f13167810 */ /* 0x000fc60007ffe80d */
[----:B------:R-:W-:Y:S01]  /*1340*/  FFMA R17, R17, R20, R0 ;  /* 0x0000001411117223 */ /* 0x000fe20000000000 */
[----:B------:R-:W-:-:S03]  /*1350*/  IADD3 R22, PT, PT, R22, R15, RZ ;  /* 0x0000000f16167210 */ /* 0x000fc60007ffe0ff */
[----:B------:R-:W-:-:S05]  /*1360*/  FFMA R0, R3, R17, R20 ;  /* 0x0000001103007223 */ /* 0x000fca0000000014 */
[----:B------:R-:W-:-:S04]  /*1370*/  SHF.R.U32.HI R13, RZ, 0x17, R0 ;  /* 0x00000017ff0d7819 */ /* 0x000fc80000011600 */
[----:B------:R-:W-:-:S05]  /*1380*/  LOP3.LUT R13, R13, 0xff, RZ, 0xc0, !PT ;  /* 0x000000ff0d0d7812 */ /* 0x000fca00078ec0ff */
[----:B------:R-:W-:-:S05]  /*1390*/  IMAD.IADD R19, R13, 0x1, R22 ;  /* 0x000000010d137824 */ /* 0x000fca00078e0216 */
[----:B------:R-:W-:-:S04]  /*13a0*/  IADD3 R13, PT, PT, R19, -0x1, RZ ;  /* 0xffffffff130d7810 */ /* 0x000fc80007ffe0ff */
        /* <DEDUP_REMOVED lines=9> */
[-CC-:B------:R-:W-:Y:S01]  /*1440*/  FFMA.RZ R13, R3, R17.reuse, R20.reuse ;  /* 0x00000011030d7223 */ /* 0x180fe2000000c014 */
        /* <DEDUP_REMOVED lines=21> */
.L_x_79:
[----:B------:R-:W-:-:S04]  /*15a0*/  LOP3.LUT R0, R0, 0x80000000, RZ, 0xc0, !PT ;  /* 0x8000000000007812 */ /* 0x000fc800078ec0ff */
[----:B------:R-:W-:Y:S01]  /*15b0*/  LOP3.LUT R0, R0, 0x7f800000, RZ, 0xfc, !PT ;  /* 0x7f80000000007812 */ /* 0x000fe200078efcff */
[----:B------:R-:W-:Y:S06]  /*15c0*/  BRA `(.L_x_80) ;  /* 0x0000000000047947 */ /* 0x000fec0003800000 */
.L_x_78:
[----:B------:R-:W-:-:S07]  /*15d0*/  LEA R0, R22, R0, 0x17 ;  /* 0x0000000016007211 */ /* 0x000fce00078eb8ff */
.L_x_80:
[----:B------:R-:W-:Y:S05]  /*15e0*/  BSYNC.RECONVERGENT B2 ;  /* 0x0000000000027941 */ /* 0x000fea0003800200 */
.L_x_77:
[----:B------:R-:W-:Y:S05]  /*15f0*/  BRA `(.L_x_81) ;  /* 0x0000000000207947 */ /* 0x000fea0003800000 */
.L_x_76:
[----:B------:R-:W-:-:S04]  /*1600*/  LOP3.LUT R0, R3, 0x80000000, R0, 0x48, !PT ;  /* 0x8000000003007812 */ /* 0x000fc800078e4800 */
[----:B------:R-:W-:Y:S01]  /*1610*/  LOP3.LUT R0, R0, 0x7f800000, RZ, 0xfc, !PT ;  /* 0x7f80000000007812 */ /* 0x000fe200078efcff */
[----:B------:R-:W-:Y:S06]  /*1620*/  BRA `(.L_x_81) ;  /* 0x0000000000147947 */ /* 0x000fec0003800000 */
.L_x_75:
[----:B------:R-:W-:Y:S01]  /*1630*/  LOP3.LUT R0, R3, 0x80000000, R0, 0x48, !PT ;  /* 0x8000000003007812 */ /* 0x000fe200078e4800 */
[----:B------:R-:W-:Y:S06]  /*1640*/  BRA `(.L_x_81) ;  /* 0x00000000000c7947 */ /* 0x000fec0003800000 */
.L_x_74:
[----:B------:R-:W0:Y:S01]  /*1650*/  MUFU.RSQ R0, -QNAN ;  /* 0xffc0000000007908 */ /* 0x000e220000001400 */
[----:B------:R-:W-:Y:S05]  /*1660*/  BRA `(.L_x_81) ;  /* 0x0000000000047947 */ /* 0x000fea0003800000 */
.L_x_73:
[----:B------:R-:W-:-:S07]  /*1670*/  FADD.FTZ R0, R0, R3 ;  /* 0x0000000300007221 */ /* 0x000fce0000010000 */
.L_x_81:
[----:B------:R-:W-:Y:S05]  /*1680*/  BSYNC.RECONVERGENT B1 ;  /* 0x0000000000017941 */ /* 0x000fea0003800200 */
.L_x_71:
[----:B------:R-:W-:Y:S02]  /*1690*/  HFMA2 R19, -RZ, RZ, 0, 0 ;  /* 0x00000000ff137431 */ /* 0x000fe400000001ff */
[----:B0-----:R-:W-:Y:S02]  /*16a0*/  IMAD.MOV.U32 R13, RZ, RZ, R0 ;  /* 0x000000ffff0d7224 */ /* 0x001fe400078e0000 */
[----:B------:R-:W-:Y:S05]  /*16b0*/  RET.REL.NODEC R18 `(compute_residue_mobility) ;  /* 0xffffffe812507950 */ /* 0x000fea0003c3ffff */
.L_x_82:
        /* <DEDUP_REMOVED lines=12> */
.L_x_117:


//--------------------- .text.deflate_matrix      --------------------------
	.section	.text.deflate_matrix,"ax",@progbits
	.align	128
        .global         deflate_matrix
        .type           deflate_matrix,@function
        .size           deflate_matrix,(.L_x_127 - deflate_matrix)
        .other          deflate_matrix,@"STO_CUDA_ENTRY STV_DEFAULT"
deflate_matrix:
.text.deflate_matrix:
[----:B------:R-:W-:Y:S01]  /*0000*/  LDC R1, c[0x0][0x37c] ;  /* 0x0000df00ff017b82 */ /* 0x000fe20000000800 */
[----:B------:R-:W0:Y:S07]  /*0010*/  S2R R9, SR_TID.X ;  /* 0x0000000000097919 */ /* 0x000e2e0000002100 */
[----:B------:R-:W0:Y:S01]  /*0020*/  S2UR UR4, SR_CTAID.Y ;  /* 0x00000000000479c3 */ /* 0x000e220000002600 */
[----:B------:R-:W1:Y:S01]  /*0030*/  LDCU UR6, c[0x0][0x394] ;  /* 0x00007280ff0677ac */ /* 0x000e620008000800 */
[----:B------:R-:W2:Y:S06]  /*0040*/  S2R R0, SR_CTAID.X ;  /* 0x0000000000007919 */ /* 0x000eac0000002500 */
[----:B------:R-:W0:Y:S02]  /*0050*/  LDC R2, c[0x0][0x360] ;  /* 0x0000d800ff027b82 */ /* 0x000e240000000800 */
[----:B0-----:R-:W-:-:S05]  /*0060*/  IMAD R9, R2, UR4, R9 ;  /* 0x0000000402097c24 */ /* 0x001fca000f8e0209 */
[----:B--2---:R-:W-:-:S04]  /*0070*/  VIMNMX R2, PT, PT, R9, R0, !PT ;  /* 0x0000000009027248 */ /* 0x004fc80007fe0100 */
[----:B-1----:R-:W-:-:S13]  /*0080*/  ISETP.GE.AND P0, PT, R2, UR6, PT ;  /* 0x0000000602007c0c */ /* 0x002fda000bf06270 */
[----:B------:R-:W-:Y:S05]  /*0090*/  @P0 EXIT ;  /* 0x000000000000094d */ /* 0x000fea0003800000 */
[----:B------:R-:W0:Y:S01]  /*00a0*/  LDC.64 R4, c[0x0][0x388] ;  /* 0x0000e200ff047b82 */ /* 0x000e220000000a00 */
[----:B------:R-:W1:Y:S01]  /*00b0*/  LDCU.64 UR4, c[0x0][0x358] ;  /* 0x00006b00ff0477ac */ /* 0x000e620008000a00 */
[----:B------:R-:W2:Y:S06]  /*00c0*/  LDCU UR7, c[0x0][0x390] ;  /* 0x00007200ff0777ac */ /* 0x000eac0008000800 */
[----:B------:R-:W3:Y:S01]  /*00d0*/  LDC.64 R6, c[0x0][0x380] ;  /* 0x0000e000ff067b82 */ /* 0x000ee20000000a00 */
[----:B0-----:R-:W-:-:S04]  /*00e0*/  IMAD.WIDE.U32 R2, R0, 0x4, R4 ;  /* 0x0000000400027825 */ /* 0x001fc800078e0004 */
[----:B------:R-:W-:Y:S02]  /*00f0*/  IMAD.WIDE.U32 R4, R9, 0x4, R4 ;  /* 0x0000000409047825 */ /* 0x000fe400078e0004 */
[----:B-1----:R-:W2:Y:S04]  /*0100*/  LDG.E.CONSTANT R2, desc[UR4][R2.64] ;  /* 0x0000000402027981 */ /* 0x002ea8000c1e9900 */
[----:B------:R-:W4:Y:S01]  /*0110*/  LDG.E.CONSTANT R5, desc[UR4][R4.64] ;  /* 0x0000000404057981 */ /* 0x000f22000c1e9900 */
[----:B------:R-:W-:-:S04]  /*0120*/  IMAD R9, R0, UR6, R9 ;  /* 0x0000000600097c24 */ /* 0x000fc8000f8e0209 */
[----:B---3--:R-:W-:-:S04]  /*0130*/  IMAD.WIDE.U32 R6, R9, 0x4, R6 ;  /* 0x0000000409067825 */ /* 0x008fc800078e0006 */
[----:B--2---:R-:W-:-:S04]  /*0140*/  FMUL R0, R2, UR7 ;  /* 0x0000000702007c20 */ /* 0x004fc80008400000 */
[----:B----4-:R-:W-:-:S05]  /*0150*/  FMUL R9, R0, -R5 ;  /* 0x8000000500097220 */ /* 0x010fca0000400000 */
[----:B------:R-:W-:Y:S01]  /*0160*/  REDG.E.ADD.F32.FTZ.RN.STRONG.GPU desc[UR4][R6.64], R9 ;  /* 0x00000009060079a6 */ /* 0x000fe2000c12f304 */
[----:B------:R-:W-:Y:S05]  /*0170*/  EXIT ;  /* 0x000000000000794d */ /* 0x000fea0003800000 */
.L_x_83:
        /* <DEDUP_REMOVED lines=16> */
.L_x_127:


//--------------------- .text.vector_axpy         --------------------------
	.section	.text.vector_axpy,"ax",@progbits
	.align	128
        .global         vector_axpy
        .type           vector_axpy,@function
        .size           vector_axpy,(.L_x_128 - vector_axpy)
        .other          vector_axpy,@"STO_CUDA_ENTRY STV_DEFAULT"
vector_axpy:
.text.vector_axpy:
        /* <DEDUP_REMOVED lines=9> */
[----:B------:R-:W1:Y:S01]  /*0090*/  LDCU.64 UR4, c[0x0][0x358] ;  /* 0x00006b00ff0477ac */ /* 0x000e620008000a00 */
[----:B------:R-:W2:Y:S06]  /*00a0*/  LDCU UR6, c[0x0][0x380] ;  /* 0x00007000ff0677ac */ /* 0x000eac0008000800 */
[----:B------:R-:W3:Y:S01]  /*00b0*/  LDC.64 R4, c[0x0][0x390] ;  /* 0x0000e400ff047b82 */ /* 0x000ee20000000a00 */
[----:B0-----:R-:W-:-:S06]  /*00c0*/  IMAD.WIDE R2, R7, 0x4, R2 ;  /* 0x0000000407027825 */ /* 0x001fcc00078e0202 */
[----:B-1----:R-:W2:Y:S01]  /*00d0*/  LDG.E.CONSTANT R2, desc[UR4][R2.64] ;  /* 0x0000000402027981 */ /* 0x002ea2000c1e9900 */
[----:B---3--:R-:W-:-:S05]  /*00e0*/  IMAD.WIDE R4, R7, 0x4, R4 ;  /* 0x0000000407047825 */ /* 0x008fca00078e0204 */
[----:B------:R-:W2:Y:S02]  /*00f0*/  LDG.E R7, desc[UR4][R4.64] ;  /* 0x0000000404077981 */ /* 0x000ea4000c1e1900 */
[----:B--2---:R-:W-:-:S05]  /*0100*/  FFMA R7, R2, UR6, R7 ;  /* 0x0000000602077c23 */ /* 0x004fca0008000007 */
[----:B------:R-:W-:Y:S01]  /*0110*/  STG.E desc[UR4][R4.64], R7 ;  /* 0x0000000704007986 */ /* 0x000fe2000c101904 */
[----:B------:R-:W-:Y:S05]  /*0120*/  EXIT ;  /* 0x000000000000794d */ /* 0x000fea0003800000 */
.L_x_84:
        /* <DEDUP_REMOVED lines=13> */
.L_x_128:


//--------------------- .text.vector_normalize    --------------------------
	.section	.text.vector_normalize,"ax",@progbits
	.align	128
        .global         vector_normalize
        .type           vector_normalize,@function
        .size           vector_normalize,(.L_x_119 - vector_normalize)
        .other          vector_normalize,@"STO_CUDA_ENTRY STV_DEFAULT"
vector_normalize:
.text.vector_normalize:
        /* <DEDUP_REMOVED lines=9> */
[----:B------:R-:W-:Y:S05]  /*0090*/  CALL.REL.NOINC `($__internal_4_$__cuda_sm20_sqrt_rn_f32_slowpath) ;  /* 0x0000000000847944 */ /* 0x000fea0003c00000 */
[----:B------:R-:W-:Y:S01]  /*00a0*/  IMAD.MOV.U32 R2, RZ, RZ, R0 ;  /* 0x000000ffff027224 */ /* 0x000fe200078e0000 */
[----:B------:R-:W-:Y:S06]  /*00b0*/  BRA `(.L_x_86) ;  /* 0x0000000000107947 */ /* 0x000fec0003800000 */
.L_x_85:
[----:B------:R-:W-:Y:S01]  /*00c0*/  FMUL.FTZ R3, R0, R5 ;  /* 0x0000000500037220 */ /* 0x000fe20000410000 */
[----:B------:R-:W-:-:S03]  /*00d0*/  FMUL.FTZ R2, R5, 0.5 ;  /* 0x3f00000005027820 */ /* 0x000fc60000410000 */
[----:B------:R-:W-:-:S04]  /*00e0*/  FFMA R0, -R3, R3, R0 ;  /* 0x0000000303007223 */ /* 0x000fc80000000100 */
[----:B------:R-:W-:-:S07]  /*00f0*/  FFMA R2, R0, R2, R3 ;  /* 0x0000000200027223 */ /* 0x000fce0000000003 */
.L_x_86:
        /* <DEDUP_REMOVED lines=9> */
[----:B------:R-:W2:Y:S01]  /*0190*/  LDG.E R0, desc[UR4][R4.64] ;  /* 0x0000000404007981 */ /* 0x000ea2000c1e1900 */
        /* <DEDUP_REMOVED lines=12> */
[----:B------:R-:W-:Y:S05]  /*0260*/  CALL.REL.NOINC `($__internal_5_$__cuda_sm3x_div_rn_noftz_f32_slowpath) ;  /* 0x0000000000707944 */ /* 0x000fea0003c00000 */
[----:B------:R-:W-:-:S07]  /*0270*/  IMAD.MOV.U32 R3, RZ, RZ, R0 ;  /* 0x000000ffff037224 */ /* 0x000fce00078e0000 */
.L_x_88:
[----:B------:R-:W-:Y:S05]  /*0280*/  BSYNC.RECONVERGENT B0 ;  /* 0x0000000000007941 */ /* 0x000fea0003800200 */
.L_x_87:
[----:B------:R-:W-:Y:S01]  /*0290*/  STG.E desc[UR4][R4.64], R3 ;  /* 0x0000000304007986 */ /* 0x000fe2000c101904 */
[----:B------:R-:W-:Y:S05]  /*02a0*/  EXIT ;  /* 0x000000000000794d */ /* 0x000fea0003800000 */
        .weak           $__internal_4_$__cuda_sm20_sqrt_rn_f32_slowpath
        .type           $__internal_4_$__cuda_sm20_sqrt_rn_f32_slowpath,@function
        .size           $__internal_4_$__cuda_sm20_sqrt_rn_f32_slowpath,($__internal_5_$__cuda_sm3x_div_rn_noftz_f32_slowpath - $__internal_4_$__cuda_sm20_sqrt_rn_f32_slowpath)
$__internal_4_$__cuda_sm20_sqrt_rn_f32_slowpath:
        /* <DEDUP_REMOVED lines=20> */
.L_x_89:
[----:B------:R-:W-:Y:S02]  /*03f0*/  IMAD.MOV.U32 R0, RZ, RZ, R2 ;  /* 0x000000ffff007224 */ /* 0x000fe400078e0002 */
[----:B------:R-:W-:Y:S02]  /*0400*/  IMAD.MOV.U32 R2, RZ, RZ, R4 ;  /* 0x000000ffff027224 */ /* 0x000fe400078e0004 */
[----:B------:R-:W-:-:S04]  /*0410*/  IMAD.MOV.U32 R3, RZ, RZ, 0x0 ;  /* 0x00000000ff037424 */ /* 0x000fc800078e00ff */
[----:B------:R-:W-:Y:S05]  /*0420*/  RET.REL.NODEC R2 `(vector_normalize) ;  /* 0xfffffff802f47950 */ /* 0x000fea0003c3ffff */
        .weak           $__internal_5_$__cuda_sm3x_div_rn_noftz_f32_slowpath
        .type           $__internal_5_$__cuda_sm3x_div_rn_noftz_f32_slowpath,@function
        .size           $__internal_5_$__cuda_sm3x_div_rn_noftz_f32_slowpath,(.L_x_119 - $__internal_5_$__cuda_sm3x_div_rn_noftz_f32_slowpath)
$__internal_5_$__cuda_sm3x_div_rn_noftz_f32_slowpath:
[--C-:B------:R-:W-:Y:S01]  /*0430*/  SHF.R.U32.HI R6, RZ, 0x17, R11.reuse ;  /* 0x00000017ff067819 */ /* 0x100fe2000001160b */
[----:B------:R-:W-:Y:S01]  /*0440*/  BSSY.RECONVERGENT B1, `(.L_x_90) ;  /* 0x0000065000017945 */ /* 0x000fe20003800200 */
[--C-:B------:R-:W-:Y:S01]  /*0450*/  SHF.R.U32.HI R3, RZ, 0x17, R0.reuse ;  /* 0x00000017ff037819 */ /* 0x100fe20000011600 */
[----:B------:R-:W-:Y:S01]  /*0460*/  IMAD.MOV.U32 R7, RZ, RZ, R0 ;  /* 0x000000ffff077224 */ /* 0x000fe200078e0000 */
[----:B------:R-:W-:Y:S01]  /*0470*/  LOP3.LUT R15, R6, 0xff, RZ, 0xc0, !PT ;  /* 0x000000ff060f7812 */ /* 0x000fe200078ec0ff */
[----:B------:R-:W-:Y:S01]  /*0480*/  IMAD.MOV.U32 R8, RZ, RZ, R11 ;  /* 0x000000ffff087224 */ /* 0x000fe200078e000b */
[----:B------:R-:W-:Y:S02]  /*0490*/  LOP3.LUT R6, R3, 0xff, RZ, 0xc0, !PT ;  /* 0x000000ff03067812 */ /* 0x000fe400078ec0ff */
[----:B------:R-:W-:-:S03]  /*04a0*/  IADD3 R12, PT, PT, R15, -0x1, RZ ;  /* 0xffffffff0f0c7810 */ /* 0x000fc60007ffe0ff */
[----:B------:R-:W-:Y:S01]  /*04b0*/  VIADD R10, R6, 0xffffffff ;  /* 0xffffffff060a7836 */ /* 0x000fe20000000000 */
[----:B------:R-:W-:-:S04]  /*04c0*/  ISETP.GT.U32.AND P0, PT, R12, 0xfd, PT ;  /* 0x000000fd0c00780c */ /* 0x000fc80003f04070 */
[----:B------:R-:W-:-:S13]  /*04d0*/  ISETP.GT.U32.OR P0, PT, R10, 0xfd, P0 ;  /* 0x000000fd0a00780c */ /* 0x000fda0000704470 */
[----:B------:R-:W-:Y:S01]  /*04e0*/  @!P0 IMAD.MOV.U32 R9, RZ, RZ, RZ ;  /* 0x000000ffff098224 */ /* 0x000fe200078e00ff */
        /* <DEDUP_REMOVED lines=25> */
.L_x_91:
[----:B------:R-:W-:Y:S01]  /*0680*/  LEA R3, R15, 0xc0800000, 0x17 ;  /* 0xc08000000f037811 */ /* 0x000fe200078eb8ff */
[----:B------:R-:W-:Y:S01]  /*0690*/  VIADD R6, R6, 0xffffff81 ;  /* 0xffffff8106067836 */ /* 0x000fe20000000000 */
[----:B------:R-:W-:Y:S03]  /*06a0*/  BSSY.RECONVERGENT B2, `(.L_x_96) ;  /* 0x0000035000027945 */ /* 0x000fe60003800200 */
        /* <DEDUP_REMOVED lines=32> */
[----:B------:R-:W-:Y:S01]  /*08b0*/  IADD3 R8, PT, PT, R9, 0x20, RZ ;  /* 0x0000002009087810 */ /* 0x000fe20007ffe0ff */
[----:B------:R-:W-:Y:S01]  /*08c0*/  IMAD.MOV R9, RZ, RZ, -R9 ;  /* 0x000000ffff097224 */ /* 0x000fe200078e0a09 */
        /* <DEDUP_REMOVED lines=14> */
.L_x_98:
[----:B------:R-:W-:-:S04]  /*09b0*/  LOP3.LUT R0, R0, 0x80000000, RZ, 0xc0, !PT ;  /* 0x8000000000007812 */ /* 0x000fc800078ec0ff */
[----:B------:R-:W-:Y:S01]  /*09c0*/  LOP3.LUT R0, R0, 0x7f800000, RZ, 0xfc, !PT ;  /* 0x7f80000000007812 */ /* 0x000fe200078efcff */
[----:B------:R-:W-:Y:S06]  /*09d0*/  BRA `(.L_x_99) ;  /* 0x0000000000047947 */ /* 0x000fec0003800000 */
.L_x_97:
[----:B------:R-:W-:-:S07]  /*09e0*/  IMAD R0, R6, 0x800000, R0 ;  /* 0x0080000006007824 */ /* 0x000fce00078e0200 */
.L_x_99:
[----:B------:R-:W-:Y:S05]  /*09f0*/  BSYNC.RECONVERGENT B2 ;  /* 0x0000000000027941 */ /* 0x000fea0003800200 */
.L_x_96:
[----:B------:R-:W-:Y:S05]  /*0a00*/  BRA `(.L_x_100) ;  /* 0x0000000000207947 */ /* 0x000fea0003800000 */
.L_x_95:
[----:B------:R-:W-:-:S04]  /*0a10*/  LOP3.LUT R0, R8, 0x80000000, R7, 0x48, !PT ;  /* 0x8000000008007812 */ /* 0x000fc800078e4807 */
[----:B------:R-:W-:Y:S01]  /*0a20*/  LOP3.LUT R0, R0, 0x7f800000, RZ, 0xfc, !PT ;  /* 0x7f80000000007812 */ /* 0x000fe200078efcff */
[----:B------:R-:W-:Y:S06]  /*0a30*/  BRA `(.L_x_100) ;  /* 0x0000000000147947 */ /* 0x000fec0003800000 */
.L_x_94:
[----:B------:R-:W-:Y:S01]  /*0a40*/  LOP3.LUT R0, R8, 0x80000000, R7, 0x48, !PT ;  /* 0x8000000008007812 */ /* 0x000fe200078e4807 */
[----:B------:R-:W-:Y:S06]  /*0a50*/  BRA `(.L_x_100) ;  /* 0x00000000000c7947 */ /* 0x000fec0003800000 */
.L_x_93:
[----:B------:R-:W0:Y:S01]  /*0a60*/  MUFU.RSQ R0, -QNAN ;  /* 0xffc0000000007908 */ /* 0x000e220000001400 */
[----:B------:R-:W-:Y:S05]  /*0a70*/  BRA `(.L_x_100) ;  /* 0x0000000000047947 */ /* 0x000fea0003800000 */
.L_x_92:
[----:B------:R-:W-:-:S07]  /*0a80*/  FADD.FTZ R0, R0, R3 ;  /* 0x0000000300007221 */ /* 0x000fce0000010000 */
.L_x_100:
[----:B------:R-:W-:Y:S05]  /*0a90*/  BSYNC.RECONVERGENT B1 ;  /* 0x0000000000017941 */ /* 0x000fea0003800200 */
.L_x_90:
[----:B------:R-:W-:-:S04]  /*0aa0*/  IMAD.MOV.U32 R3, RZ, RZ, 0x0 ;  /* 0x00000000ff037424 */ /* 0x000fc800078e00ff */
[----:B0-----:R-:W-:Y:S05]  /*0ab0*/  RET.REL.NODEC R2 `(vector_normalize) ;  /* 0xfffffff402507950 */ /* 0x001fea0003c3ffff */
.L_x_101:
        /* <DEDUP_REMOVED lines=12> */
.L_x_119:


//--------------------- .text.vector_dot          --------------------------
	.section	.text.vector_dot,"ax",@progbits
	.align	128
        .global         vector_dot
        .type           vector_dot,@function
        .size           vector_dot,(.L_x_130 - vector_dot)
        .other          vector_dot,@"STO_CUDA_ENTRY STV_DEFAULT"
vector_dot:
.text.vector_dot:
[----:B------:R-:W-:Y:S01]  /*0000*/  LDC R1, c[0x0][0x37c] ;  /* 0x0000df00ff017b82 */ /* 0x000fe20000000800 */
[----:B------:R-:W0:Y:S07]  /*0010*/  S2R R13, SR_TID.X ;  /* 0x00000000000d7919 */ /* 0x000e2e0000002100 */
[----:B------:R-:W0:Y:S01]  /*0020*/  S2UR UR4, SR_CTAID.X ;  /* 0x00000000000479c3 */ /* 0x000e220000002500 */
[----:B------:R-:W1:Y:S01]  /*0030*/  LDCU UR5, c[0x0][0x398] ;  /* 0x00007300ff0577ac */ /* 0x000e620008000800 */
[----:B------:R-:W-:Y:S01]  /*0040*/  BSSY.RECONVERGENT B0, `(.L_x_102) ;  /* 0x0000014000007945 */ /* 0x000fe20003800200 */
[----:B------:R-:W-:Y:S01]  /*0050*/  IMAD.MOV.U32 R11, RZ, RZ, RZ ;  /* 0x000000ffff0b7224 */ /* 0x000fe200078e00ff */
[----:B------:R-:W2:Y:S04]  /*0060*/  LDCU.64 UR6, c[0x0][0x358] ;  /* 0x00006b00ff0677ac */ /* 0x000ea80008000a00 */
[----:B------:R-:W0:Y:S02]  /*0070*/  LDC R10, c[0x0][0x360] ;  /* 0x0000d800ff0a7b82 */ /* 0x000e240000000800 */
[----:B0-----:R-:W-:-:S05]  /*0080*/  IMAD R0, R10, UR4, R13 ;  /* 0x000000040a007c24 */ /* 0x001fca000f8e020d */
[----:B-1----:R-:W-:-:S13]  /*0090*/  ISETP.GE.AND P0, PT, R0, UR5, PT ;  /* 0x0000000500007c0c */ /* 0x002fda000bf06270 */
[----:B--2---:R-:W-:Y:S05]  /*00a0*/  @P0 BRA `(.L_x_103) ;  /* 0x0000000000340947 */ /* 0x004fea0003800000 */
[----:B------:R-:W0:Y:S01]  /*00b0*/  LDC.64 R6, c[0x0][0x380] ;  /* 0x0000e000ff067b82 */ /* 0x000e220000000a00 */
[----:B------:R-:W1:Y:S01]  /*00c0*/  LDCU UR4, c[0x0][0x370] ;  /* 0x00006e00ff0477ac */ /* 0x000e620008000800 */
[----:B------:R-:W-:-:S06]  /*00d0*/  HFMA2 R11, -RZ, RZ, 0, 0 ;  /* 0x00000000ff0b7431 */ /* 0x000fcc00000001ff */
[----:B------:R-:W2:Y:S01]  /*00e0*/  LDC.64 R8, c[0x0][0x388] ;  /* 0x0000e200ff087b82 */ /* 0x000ea20000000a00 */
[----:B-1----:R-:W-:-:S07]  /*00f0*/  IMAD R15, R10, UR4, RZ ;  /* 0x000000040a0f7c24 */ /* 0x002fce000f8e02ff */
.L_x_104:
[----:B0-----:R-:W-:-:S04]  /*0100*/  IMAD.WIDE R2, R0, 0x4, R6 ;  /* 0x0000000400027825 */ /* 0x001fc800078e0206 */
[----:B--2---:R-:W-:Y:S02]  /*0110*/  IMAD.WIDE R4, R0, 0x4, R8 ;  /* 0x0000000400047825 */ /* 0x004fe400078e0208 */
[----:B------:R-:W2:Y:S04]  /*0120*/  LDG.E.CONSTANT R2, desc[UR6][R2.64] ;  /* 0x0000000602027981 */ /* 0x000ea8000c1e9900 */
[----:B------:R-:W2:Y:S01]  /*0130*/  LDG.E.CONSTANT R4, desc[UR6][R4.64] ;  /* 0x0000000604047981 */ /* 0x000ea2000c1e9900 */
[----:B------:R-:W-:-:S05]  /*0140*/  IMAD.IADD R0, R15, 0x1, R0 ;  /* 0x000000010f007824 */ /* 0x000fca00078e0200 */
[----:B------:R-:W-:Y:S01]  /*0150*/  ISETP.GE.AND P0, PT, R0, UR5, PT ;  /* 0x0000000500007c0c */ /* 0x000fe2000bf06270 */
[----:B--2---:R-:W-:-:S12]  /*0160*/  FFMA R11, R2, R4, R11 ;  /* 0x00000004020b7223 */ /* 0x004fd8000000000b */
[----:B------:R-:W-:Y:S05]  /*0170*/  @!P0 BRA `(.L_x_104) ;  /* 0xfffffffc00e08947 */ /* 0x000fea000383ffff */
.L_x_103:
[----:B------:R-:W-:Y:S05]  /*0180*/  BSYNC.RECONVERGENT B0 ;  /* 0x0000000000007941 */ /* 0x000fea0003800200 */
.L_x_102:
        /* <DEDUP_REMOVED lines=9> */
.L_x_106:
[----:B------:R-:W-:-:S04]  /*0220*/  SHF.R.U32.HI R4, RZ, 0x1, R10 ;  /* 0x00000001ff047819 */ /* 0x000fc8000001160a */
[----:B------:R-:W-:-:S13]  /*0230*/  ISETP.GE.U32.AND P1, PT, R13, R4, PT ;  /* 0x000000040d00720c */ /* 0x000fda0003f26070 */
[----:B------:R-:W-:Y:S01]  /*0240*/  @!P1 LEA R2, R4, R0, 0x2 ;  /* 0x0000000004029211 */ /* 0x000fe200078e10ff */
[----:B------:R-:W-:Y:S05]  /*0250*/  @!P1 LDS R3, [R0] ;  /* 0x0000000000039984 */ /* 0x000fea0000000800 */
[----:B------:R-:W1:Y:S02]  /*0260*/  @!P1 LDS R2, [R2] ;  /* 0x0000000002029984 */ /* 0x000e640000000800 */
[----:B-1----:R-:W-:-:S05]  /*0270*/  @!P1 FADD R3, R2, R3 ;  /* 0x0000000302039221 */ /* 0x002fca0000000000 */
[----:B------:R1:W-:Y:S01]  /*0280*/  @!P1 STS [R0], R3 ;  /* 0x0000000300009388 */ /* 0x0003e20000000800 */
[----:B------:R-:W-:Y:S01]  /*0290*/  BAR.SYNC.DEFER_BLOCKING 0x0 ;  /* 0x0000000000007b1d */ /* 0x000fe20000010000 */
[----:B------:R-:W-:Y:S01]  /*02a0*/  ISETP.GT.U32.AND P1, PT, R10, 0x3, PT ;  /* 0x000000030a00780c */ /* 0x000fe20003f24070 */
[----:B------:R-:W-:-:S12]  /*02b0*/  IMAD.MOV.U32 R10, RZ, RZ, R4 ;  /* 0x000000ffff0a7224 */ /* 0x000fd800078e0004 */
[----:B-1----:R-:W-:Y:S05]  /*02c0*/  @P1 BRA `(.L_x_106) ;  /* 0xfffffffc00d41947 */ /* 0x002fea000383ffff */
.L_x_105:
[----:B------:R-:W-:Y:S05]  /*02d0*/  @P0 EXIT ;  /* 0x000000000000094d */ /* 0x000fea0003800000 */
[----:B------:R-:W1:Y:S01]  /*02e0*/  S2UR UR5, SR_CgaCtaId ;  /* 0x00000000000579c3 */ /* 0x000e620000008800 */
[----:B------:R-:W-:-:S07]  /*02f0*/  UMOV UR4, 0x400 ;  /* 0x0000040000047882 */ /* 0x000fce0000000000 */
[----:B------:R-:W2:Y:S01]  /*0300*/  LDC.64 R2, c[0x0][0x390] ;  /* 0x0000e400ff027b82 */ /* 0x000ea20000000a00 */
[----:B-1----:R-:W-:-:S09]  /*0310*/  ULEA UR4, UR5, UR4, 0x18 ;  /* 0x0000000405047291 */ /* 0x002fd2000f8ec0ff */
[----:B------:R-:W2:Y:S04]  /*0320*/  LDS R5, [UR4] ;  /* 0x00000004ff057984 */ /* 0x000ea80008000800 */
[----:B--2---:R-:W-:Y:S01]  /*0330*/  REDG.E.ADD.F32.FTZ.RN.STRONG.GPU desc[UR6][R2.64], R5 ;  /* 0x00000005020079a6 */ /* 0x004fe2000c12f306 */
[----:B------:R-:W-:Y:S05]  /*0340*/  EXIT ;  /* 0x000000000000794d */ /* 0x000fea0003800000 */
.L_x_107:
        /* <DEDUP_REMOVED lines=11> */
.L_x_130:


//--------------------- .text.hessian_matvec      --------------------------
	.section	.text.hessian_matvec,"ax",@progbits
	.align	128
        .global         hessian_matvec
        .type           hessian_matvec,@function
        .size           hessian_matvec,(.L_x_131 - hessian_matvec)
        .other          hessian_matvec,@"STO_CUDA_ENTRY STV_DEFAULT"
hessian_matvec:
.text.hessian_matvec:
[----:B------:R-:W-:Y:S01]  /*0000*/  LDC R1, c[0x0][0x37c] ;  /* 0x0000df00ff017b82 */ /* 0x000fe20000000800 */
[----:B------:R-:W0:Y:S01]  /*0010*/  S2R R10, SR_CTAID.X ;  /* 0x00000000000a7919 */ /* 0x000e220000002500 */
[----:B------:R-:W0:Y:S02]  /*0020*/  LDCU UR4, c[0x0][0x398] ;  /* 0x00007300ff0477ac */ /* 0x000e240008000800 */
[----:B0-----:R-:W-:-:S13]  /*0030*/  ISETP.GE.AND P0, PT, R10, UR4, PT ;  /* 0x000000040a007c0c */ /* 0x001fda000bf06270 */
[----:B------:R-:W-:Y:S05]  /*0040*/  @P0 EXIT ;  /* 0x000000000000094d */ /* 0x000fea0003800000 */
[----:B------:R-:W0:Y:S01]  /*0050*/  S2R R12, SR_TID.X ;  /* 0x00000000000c7919 */ /* 0x000e220000002100 */
[----:B------:R-:W1:Y:S01]  /*0060*/  LDCU.64 UR8, c[0x0][0x358] ;  /* 0x00006b00ff0877ac */ /* 0x000e620008000a00 */
[----:B------:R-:W-:Y:S01]  /*0070*/  BSSY.RECONVERGENT B0, `(.L_x_108) ;  /* 0x0000015000007945 */ /* 0x000fe20003800200 */
[----:B------:R-:W-:Y:S01]  /*0080*/  IMAD.MOV.U32 R0, RZ, RZ, RZ ;  /* 0x000000ffff007224 */ /* 0x000fe200078e00ff */
[----:B------:R-:W2:Y:S01]  /*0090*/  LDCU UR5, c[0x0][0x39c] ;  /* 0x00007380ff0577ac */ /* 0x000ea20008000800 */
[----:B0-----:R-:W-:-:S13]  /*00a0*/  ISETP.GE.U32.AND P0, PT, R12, UR4, PT ;  /* 0x000000040c007c0c */ /* 0x001fda000bf06070 */
[----:B-12---:R-:W-:Y:S05]  /*00b0*/  @P0 BRA `(.L_x_109) ;  /* 0x0000000000400947 */ /* 0x006fea0003800000 */
[----:B------:R-:W0:Y:S01]  /*00c0*/  LDC R14, c[0x0][0x360] ;  /* 0x0000d800ff0e7b82 */ /* 0x000e220000000800 */
[----:B------:R-:W-:Y:S02]  /*00d0*/  HFMA2 R0, -RZ, RZ, 0, 0 ;  /* 0x00000000ff007431 */ /* 0x000fe400000001ff */
[----:B------:R-:W-:-:S05]  /*00e0*/  IMAD.MOV.U32 R11, RZ, RZ, R12 ;  /* 0x000000ffff0b7224 */ /* 0x000fca00078e000c */
[----:B------:R-:W1:Y:S08]  /*00f0*/  LDC.64 R6, c[0x0][0x380] ;  /* 0x0000e000ff067b82 */ /* 0x000e700000000a00 */
[----:B------:R-:W2:Y:S02]  /*0100*/  LDC.64 R8, c[0x0][0x388] ;  /* 0x0000e200ff087b82 */ /* 0x000ea40000000a00 */
.L_x_110:
[----:B------:R-:W-:Y:S02]  /*0110*/  IMAD R3, R10, UR4, R11 ;  /* 0x000000040a037c24 */ /* 0x000fe4000f8e020b */
[----:B--2---:R-:W-:-:S04]  /*0120*/  IMAD.WIDE R4, R11, 0x4, R8 ;  /* 0x000000040b047825 */ /* 0x004fc800078e0208 */
[----:B-1----:R-:W-:Y:S02]  /*0130*/  IMAD.WIDE R2, R3, 0x4, R6 ;  /* 0x0000000403027825 */ /* 0x002fe400078e0206 */
[----:B------:R-:W2:Y:S04]  /*0140*/  LDG.E.CONSTANT R4, desc[UR8][R4.64] ;  /* 0x0000000804047981 */ /* 0x000ea8000c1e9900 */
[----:B------:R-:W3:Y:S01]  /*0150*/  LDG.E.CONSTANT R13, desc[UR8][R2.64] ;  /* 0x00000008020d7981 */ /* 0x000ee2000c1e9900 */
[-C--:B------:R-:W-:Y:S02]  /*0160*/  ISETP.NE.AND P0, PT, R10, R11.reuse, PT ;  /* 0x0000000b0a00720c */ /* 0x080fe40003f05270 */
[----:B0-----:R-:W-:-:S04]  /*0170*/  IADD3 R11, PT, PT, R14, R11, RZ ;  /* 0x0000000b0e0b7210 */ /* 0x001fc80007ffe0ff */
[----:B------:R-:W-:-:S07]  /*0180*/  ISETP.GE.AND P1, PT, R11, UR4, PT ;  /* 0x000000040b007c0c */ /* 0x000fce000bf26270 */
[----:B---3--:R-:W-:-:S04]  /*0190*/  @!P0 FADD R13, R13, UR5 ;  /* 0x000000050d0d8e21 */ /* 0x008fc80008000000 */
[----:B--2---:R-:W-:Y:S02]  /*01a0*/  FFMA R0, R13, R4, R0 ;  /* 0x000000040d007223 */ /* 0x004fe40000000000 */
[----:B------:R-:W-:Y:S05]  /*01b0*/  @!P1 BRA `(.L_x_110) ;  /* 0xfffffffc00d49947 */ /* 0x000fea000383ffff */
.L_x_109:
[----:B------:R-:W-:Y:S05]  /*01c0*/  BSYNC.RECONVERGENT B0 ;  /* 0x0000000000007941 */ /* 0x000fea0003800200 */
.L_x_108:
[----:B------:R-:W0:Y:S01]  /*01d0*/  S2UR UR5, SR_CgaCtaId ;  /* 0x00000000000579c3 */ /* 0x000e220000008800 */
[----:B------:R-:W-:Y:S01]  /*01e0*/  UMOV UR4, 0x400 ;  /* 0x0000040000047882 */ /* 0x000fe20000000000 */
[----:B------:R-:W1:Y:S01]  /*01f0*/  LDCU UR6, c[0x0][0x360] ;  /* 0x00006c00ff0677ac */ /* 0x000e620008000800 */
[----:B------:R-:W-:Y:S01]  /*0200*/  ISETP.NE.AND P0, PT, R12, RZ, PT ;  /* 0x000000ff0c00720c */ /* 0x000fe20003f05270 */
[----:B-1----:R-:W-:Y:S02]  /*0210*/  UISETP.GE.U32.AND UP0, UPT, UR6, 0x2, UPT ;  /* 0x000000020600788c */ /* 0x002fe4000bf06070 */
[----:B0-----:R-:W-:-:S06]  /*0220*/  ULEA UR4, UR5, UR4, 0x18 ;  /* 0x0000000405047291 */ /* 0x001fcc000f8ec0ff */
[----:B------:R-:W-:-:S05]  /*0230*/  LEA R3, R12, UR4, 0x2 ;  /* 0x000000040c037c11 */ /* 0x000fca000f8e10ff */
[----:B------:R0:W-:Y:S01]  /*0240*/  STS [R3], R0 ;  /* 0x0000000003007388 */ /* 0x0001e20000000800 */
[----:B------:R-:W-:Y:S06]  /*0250*/  BAR.SYNC.DEFER_BLOCKING 0x0 ;  /* 0x0000000000007b1d */ /* 0x000fec0000010000 */
[----:B------:R-:W-:Y:S05]  /*0260*/  BRA.U !UP0, `(.L_x_111) ;  /* 0x0000000108307547 */ /* 0x000fea000b800000 */
[----:B0-----:R-:W-:-:S07]  /*0270*/  IMAD.U32 R0, RZ, RZ, UR6 ;  /* 0x00000006ff007e24 */ /* 0x001fce000f8e00ff */
.L_x_112:
[----:B------:R-:W-:-:S04]  /*0280*/  SHF.R.U32.HI R6, RZ, 0x1, R0 ;  /* 0x00000001ff067819 */ /* 0x000fc80000011600 */
[----:B------:R-:W-:-:S13]  /*0290*/  ISETP.GE.U32.AND P1, PT, R12, R6, PT ;  /* 0x000000060c00720c */ /* 0x000fda0003f26070 */
[----:B------:R-:W-:Y:S01]  /*02a0*/  @!P1 LEA R2, R6, R3, 0x2 ;  /* 0x0000000306029211 */ /* 0x000fe200078e10ff */
[----:B------:R-:W-:Y:S05]  /*02b0*/  @!P1 LDS R5, [R3] ;  /* 0x0000000003059984 */ /* 0x000fea0000000800 */
[----:B------:R-:W0:Y:S02]  /*02c0*/  @!P1 LDS R2, [R2] ;  /* 0x0000000002029984 */ /* 0x000e240000000800 */
[----:B0-----:R-:W-:-:S05]  /*02d0*/  @!P1 FADD R4, R2, R5 ;  /* 0x0000000502049221 */ /* 0x001fca0000000000 */
[----:B------:R1:W-:Y:S01]  /*02e0*/  @!P1 STS [R3], R4 ;  /* 0x0000000403009388 */ /* 0x0003e20000000800 */
[----:B------:R-:W-:Y:S01]  /*02f0*/  BAR.SYNC.DEFER_BLOCKING 0x0 ;  /* 0x0000000000007b1d */ /* 0x000fe20000010000 */
[----:B------:R-:W-:Y:S01]  /*0300*/  ISETP.GT.U32.AND P1, PT, R0, 0x3, PT ;  /* 0x000000030000780c */ /* 0x000fe20003f24070 */
[----:B------:R-:W-:-:S12]  /*0310*/  IMAD.MOV.U32 R0, RZ, RZ, R6 ;  /* 0x000000ffff007224 */ /* 0x000fd800078e0006 */
[----:B-1----:R-:W-:Y:S05]  /*0320*/  @P1 BRA `(.L_x_112) ;  /* 0xfffffffc00d41947 */ /* 0x002fea000383ffff */
.L_x_111:
[----:B------:R-:W-:Y:S05]  /*0330*/  @P0 EXIT ;  /* 0x000000000000094d */ /* 0x000fea0003800000 */
[----:B------:R-:W1:Y:S01]  /*0340*/  S2UR UR5, SR_CgaCtaId ;  /* 0x00000000000579c3 */ /* 0x000e620000008800 */
[----:B------:R-:W-:-:S07]  /*0350*/  UMOV UR4, 0x400 ;  /* 0x0000040000047882 */ /* 0x000fce0000000000 */
[----:B0-----:R-:W0:Y:S01]  /*0360*/  LDC.64 R2, c[0x0][0x390] ;  /* 0x0000e400ff027b82 */ /* 0x001e220000000a00 */
[----:B-1----:R-:W-:Y:S01]  /*0370*/  ULEA UR4, UR5, UR4, 0x18 ;  /* 0x0000000405047291 */ /* 0x002fe2000f8ec0ff */
[----:B0-----:R-:W-:-:S08]  /*0380*/  IMAD.WIDE.U32 R2, R10, 0x4, R2 ;  /* 0x000000040a027825 */ /* 0x001fd000078e0002 */
[----:B------:R-:W0:Y:S04]  /*0390*/  LDS R5, [UR4] ;  /* 0x00000004ff057984 */ /* 0x000e280008000800 */
[----:B0-----:R-:W-:Y:S01]  /*03a0*/  STG.E desc[UR8][R2.64], R5 ;  /* 0x0000000502007986 */ /* 0x001fe2000c101908 */
[----:B------:R-:W-:Y:S05]  /*03b0*/  EXIT ;  /* 0x000000000000794d */ /* 0x000fea0003800000 */
.L_x_113:
        /* <DEDUP_REMOVED lines=12> */
.L_x_131:


//--------------------- .nv.shared.reserved.0     --------------------------
	.section	.nv.shared.reserved.0,"aw",@nobits
	.weak		__nv_reservedSMEM_offset_0_alias
	.size		__nv_reservedSMEM_offset_0_alias, 0, 64
	.other		__nv_reservedSMEM_offset_0_alias,@"STO_CUDA_RESERVED_SHARED STV_DEFAULT"
__nv_reservedSMEM_offset_0_alias:
	.zero		0
	.zero		64


//--------------------- .nv.shared.rayleigh_quotient --------------------------
	.section	.nv.shared.rayleigh_quotient,"aw",@nobits
	.sectionflags	@""
	.align	4
.nv.shared.rayleigh_quotient:
	.zero		3072


//--------------------- .nv.shared.find_max       --------------------------
	.section	.nv.shared.find_max,"aw",@nobits
	.sectionflags	@""
	.align	4
.nv.shared.find_max:
	.zero		2048


//--------------------- .nv.shared.vector_dot     --------------------------
	.section	.nv.shared.vector_dot,"aw",@nobits
	.sectionflags	@""
	.align	4
.nv.shared.vector_dot:
	.zero		2048


//--------------------- .nv.shared.hessian_matvec --------------------------
	.section	.nv.shared.hessian_matvec,"aw",@nobits
	.sectionflags	@""
	.align	4
.nv.shared.hessian_matvec:
	.zero		2048


//--------------------- .nv.constant0.copy_and_normalize --------------------------
	.section	.nv.constant0.copy_and_normalize,"a",@progbits
	.sectionflags	@""
	.align	4
.nv.constant0.copy_and_normalize:
	.zero		924


//--------------------- .nv.constant0.rayleigh_quotient --------------------------
	.section	.nv.constant0.rayleigh_quotient,"a",@progbits
	.sectionflags	@""
	.align	4
.nv.constant0.rayleigh_quotient:
	.zero		932


//--------------------- .nv.constant0.power_iteration_step --------------------------
	.section	.nv.constant0.power_iteration_step,"a",@progbits
	.sectionflags	@""
	.align	4
.nv.constant0.power_iteration_step:
	.zero		948


//--------------------- .nv.constant0.init_random_vector --------------------------
	.section	.nv.constant0.init_random_vector,"a",@progbits
	.sectionflags	@""
	.align	4
.nv.constant0.init_random_vector:
	.zero		912


//--------------------- .nv.constant0.find_max    --------------------------
	.section	.nv.constant0.find_max,"a",@progbits
	.sectionflags	@""
	.align	4
.nv.constant0.find_max:
	.zero		916


//--------------------- .nv.constant0.normalize_mobility --------------------------
	.section	.nv.constant0.normalize_mobility,"a",@progbits
	.sectionflags	@""
	.align	4
.nv.constant0.normalize_mobility:
	.zero		916


//--------------------- .nv.constant0.compute_residue_mobility --------------------------
	.section	.nv.constant0.compute_residue_mobility,"a",@progbits
	.sectionflags	@""
	.align	4
.nv.constant0.compute_residue_mobility:
	.zero		932


//--------------------- .nv.constant0.deflate_matrix --------------------------
	.section	.nv.constant0.deflate_matrix,"a",@progbits
	.sectionflags	@""
	.align	4
.nv.constant0.deflate_matrix:
	.zero		920


//--------------------- .nv.constant0.vector_axpy --------------------------
	.section	.nv.constant0.vector_axpy,"a",@progbits
	.sectionflags	@""
	.align	4
.nv.constant0.vector_axpy:
	.zero		924


//--------------------- .nv.constant0.vector_normalize --------------------------
	.section	.nv.constant0.vector_normalize,"a",@progbits
	.sectionflags	@""
	.align	4
.nv.constant0.vector_normalize:
	.zero		916


//--------------------- .nv.constant0.vector_dot  --------------------------
	.section	.nv.constant0.vector_dot,"a",@progbits
	.sectionflags	@""
	.align	4
.nv.constant0.vector_dot:
	.zero		924


//--------------------- .nv.constant0.hessian_matvec --------------------------
	.section	.nv.constant0.hessian_matvec,"a",@progbits
	.sectionflags	@""
	.align	4
.nv.constant0.hessian_matvec:
	.zero		928


//--------------------- SYMBOLS --------------------------

	.type		.nv.reservedSmem.offset0,@object
	.size		.nv.reservedSmem.offset0,0x4
	.type		.nv.reservedSmem.cap,@object
	.size		.nv.reservedSmem.cap,0x4
